	.target	sm_90a

	.elftype	@"ET_EXEC"


//--------------------- .note.nv.tkinfo           --------------------------
	.section	.note.nv.tkinfo,"",@"SHT_NOTE"
	.sectionflags	@"SHF_NOTE_NV_TKINFO"
	.tkinfo
        /*0018*/ 	.word	0x00000002
        /*0030*/ 	.string	""
        /*0030*/ 	.string	"ptxas"
        /*0030*/ 	.string	"Cuda compilation tools, release 13.0, V13.0.88"
        /*0030*/ 	.string	"Build cuda_13.0.r13.0/compiler.36424714_0"
        /*0030*/ 	.string	"-arch sm_90a -m 64 "



//--------------------- .note.nv.cuinfo           --------------------------
	.section	.note.nv.cuinfo,"",@"SHT_NOTE"
	.sectionflags	@"SHF_NOTE_NV_CUINFO"
        /*0018*/ 	.short	0x0002
        /*001a*/ 	.short	0x005a
        /*001c*/ 	.short	0x0082
	.zero		2


//--------------------- .nv.info                  --------------------------
	.section	.nv.info,"",@"SHT_CUDA_INFO"
	.align	4


	//----- nvinfo : EIATTR_REGCOUNT
	.align		4
        /*0000*/ 	.byte	0x04, 0x2f
        /*0002*/ 	.short	(.L_15 - .L_14)
	.align		4
.L_14:
        /*0004*/ 	.word	index@(_ZN7cutlass13device_kernelINS_4gemm6kernel13GemmUniversalIN4cute5tupleIJiiiiEEENS1_10collective13CollectiveMmaINS1_34MainloopSm90TmaGmmaWarpSpecializedILi25ENS5_IJNS4_1CILi2EEENSA_ILi1EEESC_EEENS1_35KernelTmaWarpSpecializedCooperativeEEENS5_IJNSA_ILi192EEENSA_ILi96EEENSA_ILi16EEEEEENS_6half_tENS5_IJlSC_lEEESK_SL_NS4_8TiledMMAINS4_8MMA_AtomIJNS4_4SM904GMMA25MMA_64x96x16_F32F16F16_SSILNSP_5MajorE0ELSR_0ELNSP_7ScaleInE1ELSS_1EEEEEENS4_6LayoutISD_NS5_IJSC_NSA_ILi0EEESW_EEEEENS5_IJNS4_10UnderscoreESZ_SZ_EEEEENS4_13SM90_TMA_LOADENS4_14ComposedLayoutINS4_7SwizzleILi1ELi4ELi3EEENS4_18smem_ptr_flag_bitsILi16EEENSV_INS5_IJNSA_ILi8EEESI_EEENS5_IJSI_SC_EEEEEEEvNS4_8identityENS4_23SM90_TMA_LOAD_MULTICASTES1C_vS1D_EENS_8epilogue10collective6detail29Sm90TmaWarpSpecializedAdapterINS1H_15DefaultEpilogueISK_SL_SL_NS1G_6thread17LinearCombinationISK_Li1EffLNS1L_9ScaleType4KindE0ELNS_15FloatRoundStyleE2ESK_EENS1_15EpilogueDefaultEEEEEvvEEEEvNT_6ParamsE)
        /*0008*/ 	.word	0x000000a8


	//----- nvinfo : EIATTR_FRAME_SIZE
	.align		4
.L_15:
        /*000c*/ 	.byte	0x04, 0x11
        /*000e*/ 	.short	(.L_17 - .L_16)
	.align		4
.L_16:
        /*0010*/ 	.word	index@(_ZN7cutlass13device_kernelINS_4gemm6kernel13GemmUniversalIN4cute5tupleIJiiiiEEENS1_10collective13CollectiveMmaINS1_34MainloopSm90TmaGmmaWarpSpecializedILi25ENS5_IJNS4_1CILi2EEENSA_ILi1EEESC_EEENS1_35KernelTmaWarpSpecializedCooperativeEEENS5_IJNSA_ILi192EEENSA_ILi96EEENSA_ILi16EEEEEENS_6half_tENS5_IJlSC_lEEESK_SL_NS4_8TiledMMAINS4_8MMA_AtomIJNS4_4SM904GMMA25MMA_64x96x16_F32F16F16_SSILNSP_5MajorE0ELSR_0ELNSP_7ScaleInE1ELSS_1EEEEEENS4_6LayoutISD_NS5_IJSC_NSA_ILi0EEESW_EEEEENS5_IJNS4_10UnderscoreESZ_SZ_EEEEENS4_13SM90_TMA_LOADENS4_14ComposedLayoutINS4_7SwizzleILi1ELi4ELi3EEENS4_18smem_ptr_flag_bitsILi16EEENSV_INS5_IJNSA_ILi8EEESI_EEENS5_IJSI_SC_EEEEEEEvNS4_8identityENS4_23SM90_TMA_LOAD_MULTICASTES1C_vS1D_EENS_8epilogue10collective6detail29Sm90TmaWarpSpecializedAdapterINS1H_15DefaultEpilogueISK_SL_SL_NS1G_6thread17LinearCombinationISK_Li1EffLNS1L_9ScaleType4KindE0ELNS_15FloatRoundStyleE2ESK_EENS1_15EpilogueDefaultEEEEEvvEEEEvNT_6ParamsE)
        /*0014*/ 	.word	0x00000000


	//----- nvinfo : EIATTR_MIN_STACK_SIZE
	.align		4
.L_17:
        /*0018*/ 	.byte	0x04, 0x12
        /*001a*/ 	.short	(.L_19 - .L_18)
	.align		4
.L_18:
        /*001c*/ 	.word	index@(_ZN7cutlass13device_kernelINS_4gemm6kernel13GemmUniversalIN4cute5tupleIJiiiiEEENS1_10collective13CollectiveMmaINS1_34MainloopSm90TmaGmmaWarpSpecializedILi25ENS5_IJNS4_1CILi2EEENSA_ILi1EEESC_EEENS1_35KernelTmaWarpSpecializedCooperativeEEENS5_IJNSA_ILi192EEENSA_ILi96EEENSA_ILi16EEEEEENS_6half_tENS5_IJlSC_lEEESK_SL_NS4_8TiledMMAINS4_8MMA_AtomIJNS4_4SM904GMMA25MMA_64x96x16_F32F16F16_SSILNSP_5MajorE0ELSR_0ELNSP_7ScaleInE1ELSS_1EEEEEENS4_6LayoutISD_NS5_IJSC_NSA_ILi0EEESW_EEEEENS5_IJNS4_10UnderscoreESZ_SZ_EEEEENS4_13SM90_TMA_LOADENS4_14ComposedLayoutINS4_7SwizzleILi1ELi4ELi3EEENS4_18smem_ptr_flag_bitsILi16EEENSV_INS5_IJNSA_ILi8EEESI_EEENS5_IJSI_SC_EEEEEEEvNS4_8identityENS4_23SM90_TMA_LOAD_MULTICASTES1C_vS1D_EENS_8epilogue10collective6detail29Sm90TmaWarpSpecializedAdapterINS1H_15DefaultEpilogueISK_SL_SL_NS1G_6thread17LinearCombinationISK_Li1EffLNS1L_9ScaleType4KindE0ELNS_15FloatRoundStyleE2ESK_EENS1_15EpilogueDefaultEEEEEvvEEEEvNT_6ParamsE)
        /*0020*/ 	.word	0x00000000
.L_19:


//--------------------- .nv.compat                --------------------------
	.section	.nv.compat,"",@"SHT_CUDA_COMPAT_INFO"
	.align	4
        /*0000*/ 	.byte	0x02, 0x09, 0x01, 0x00, 0x02, 0x02, 0x04, 0x00, 0x02, 0x05, 0x05, 0x00, 0x03, 0x07, 0x01, 0x01
        /*0010*/ 	.byte	0x02, 0x03, 0x01, 0x00, 0x02, 0x06, 0x01, 0x00, 0x04, 0x0b, 0x08, 0x00, 0x00, 0x00, 0x00, 0x00
        /*0020*/ 	.byte	0x00, 0x00, 0x00, 0x00


//--------------------- .nv.info._ZN7cutlass13device_kernelINS_4gemm6kernel13GemmUniversalIN4cute5tupleIJiiiiEEENS1_10collective13CollectiveMmaINS1_34MainloopSm90TmaGmmaWarpSpecializedILi25ENS5_IJNS4_1CILi2EEENSA_ILi1EEESC_EEENS1_35KernelTmaWarpSpecializedCooperativeEEENS5_IJNSA_ILi192EEENSA_ILi96EEENSA_ILi16EEEEEENS_6half_tENS5_IJlSC_lEEESK_SL_NS4_8TiledMMAINS4_8MMA_AtomIJNS4_4SM904GMMA25MMA_64x96x16_F32F16F16_SSILNSP_5MajorE0ELSR_0ELNSP_7ScaleInE1ELSS_1EEEEEENS4_6LayoutISD_NS5_IJSC_NSA_ILi0EEESW_EEEEENS5_IJNS4_10UnderscoreESZ_SZ_EEEEENS4_13SM90_TMA_LOADENS4_14ComposedLayoutINS4_7SwizzleILi1ELi4ELi3EEENS4_18smem_ptr_flag_bitsILi16EEENSV_INS5_IJNSA_ILi8EEESI_EEENS5_IJSI_SC_EEEEEEEvNS4_8identityENS4_23SM90_TMA_LOAD_MULTICASTES1C_vS1D_EENS_8epilogue10collective6detail29Sm90TmaWarpSpecializedAdapterINS1H_15DefaultEpilogueISK_SL_SL_NS1G_6thread17LinearCombinationISK_Li1EffLNS1L_9ScaleType4KindE0ELNS_15FloatRoundStyleE2ESK_EENS1_15EpilogueDefaultEEEEEvvEEEEvNT_6ParamsE --------------------------
	.section	.nv.info._ZN7cutlass13device_kernelINS_4gemm6kernel13GemmUniversalIN4cute5tupleIJiiiiEEENS1_10collective13CollectiveMmaINS1_34MainloopSm90TmaGmmaWarpSpecializedILi25ENS5_IJNS4_1CILi2EEENSA_ILi1EEESC_EEENS1_35KernelTmaWarpSpecializedCooperativeEEENS5_IJNSA_ILi192EEENSA_ILi96EEENSA_ILi16EEEEEENS_6half_tENS5_IJlSC_lEEESK_SL_NS4_8TiledMMAINS4_8MMA_AtomIJNS4_4SM904GMMA25MMA_64x96x16_F32F16F16_SSILNSP_5MajorE0ELSR_0ELNSP_7ScaleInE1ELSS_1EEEEEENS4_6LayoutISD_NS5_IJSC_NSA_ILi0EEESW_EEEEENS5_IJNS4_10UnderscoreESZ_SZ_EEEEENS4_13SM90_TMA_LOADENS4_14ComposedLayoutINS4_7SwizzleILi1ELi4ELi3EEENS4_18smem_ptr_flag_bitsILi16EEENSV_INS5_IJNSA_ILi8EEESI_EEENS5_IJSI_SC_EEEEEEEvNS4_8identityENS4_23SM90_TMA_LOAD_MULTICASTES1C_vS1D_EENS_8epilogue10collective6detail29Sm90TmaWarpSpecializedAdapterINS1H_15DefaultEpilogueISK_SL_SL_NS1G_6thread17LinearCombinationISK_Li1EffLNS1L_9ScaleType4KindE0ELNS_15FloatRoundStyleE2ESK_EENS1_15EpilogueDefaultEEEEEvvEEEEvNT_6ParamsE,"",@"SHT_CUDA_INFO"
	.sectionflags	@""
	.align	4


	//----- nvinfo : EIATTR_CUDA_API_VERSION
	.align		4
        /*0000*/ 	.byte	0x04, 0x37
        /*0002*/ 	.short	(.L_21 - .L_20)
.L_20:
        /*0004*/ 	.word	0x00000082


	//----- nvinfo : EIATTR_KPARAM_INFO
	.align		4
.L_21:
        /*0008*/ 	.byte	0x04, 0x17
        /*000a*/ 	.short	(.L_23 - .L_22)
.L_22:
        /*000c*/ 	.word	0x00000000
        /*0010*/ 	.short	0x0000
        /*0012*/ 	.short	0x0070
        /*0014*/ 	.byte	0x00, 0xf0, 0x01, 0x10


	//----- nvinfo : EIATTR_SPARSE_MMA_MASK
	.align		4
.L_23:
        /*0018*/ 	.byte	0x03, 0x50
        /*001a*/ 	.short	0x0000


	//----- nvinfo : EIATTR_MAXREG_COUNT
	.align		4
        /*001c*/ 	.byte	0x03, 0x1b
        /*001e*/ 	.short	0x00a8


	//----- nvinfo : EIATTR_NUM_BARRIERS
	.align		4
        /*0020*/ 	.byte	0x02, 0x4c
        /*0022*/ 	.byte	0x01
	.zero		1


	//----- nvinfo : EIATTR_EXTERNS
	.align		4
        /*0024*/ 	.byte	0x04, 0x0f
        /*0026*/ 	.short	(.L_25 - .L_24)


	//   ....[0]....
	.align		4
.L_24:
        /*0028*/ 	.word	index@(__assertfail)


	//----- nvinfo : EIATTR_MERCURY_ISA_VERSION
	.align		4
.L_25:
        /*002c*/ 	.byte	0x03, 0x5f
        /*002e*/ 	.short	0x0101


	//----- nvinfo : EIATTR_INT_WARP_WIDE_INSTR_OFFSETS
	.align		4
        /*0030*/ 	.byte	0x04, 0x31
        /*0032*/ 	.short	(.L_27 - .L_26)


	//   ....[0]....
.L_26:
        /*0034*/ 	.word	0x00000750


	//   ....[1]....
        /*0038*/ 	.word	0x00000780


	//   ....[2]....
        /*003c*/ 	.word	0x00000940


	//----- nvinfo : EIATTR_COOP_GROUP_MASK_REGIDS
	.align		4
.L_27:
        /*0040*/ 	.byte	0x04, 0x29
        /*0042*/ 	.short	(.L_29 - .L_28)


	//   ....[0]....
.L_28:
        /*0044*/ 	.word	0xffffffff


	//   ....[1]....
        /*0048*/ 	.word	0xffffffff


	//   ....[2]....
        /*004c*/ 	.word	0xffffffff


	//   ....[3]....
        /*0050*/ 	.word	0xffffffff


	//   ....[4]....
        /*0054*/ 	.word	0xffffffff


	//   ....[5]....
        /*0058*/ 	.word	0xffffffff


	//----- nvinfo : EIATTR_COOP_GROUP_INSTR_OFFSETS
	.align		4
.L_29:
        /*005c*/ 	.byte	0x04, 0x28
        /*005e*/ 	.short	(.L_31 - .L_30)


	//   ....[0]....
.L_30:
        /*0060*/ 	.word	0x00000060


	//   ....[1]....
        /*0064*/ 	.word	0x00000070


	//   ....[2]....
        /*0068*/ 	.word	0x00000130


	//   ....[3]....
        /*006c*/ 	.word	0x000005a0


	//   ....[4]....
        /*0070*/ 	.word	0x00000ac0


	//   ....[5]....
        /*0074*/ 	.word	0x00001500


	//----- nvinfo : EIATTR_REG_RECONFIG
	.align		4
.L_31:
        /*0078*/ 	.byte	0x01, 0x54
	.zero		2


	//----- nvinfo : EIATTR_SYSCALL_OFFSETS
	.align		4
        /*007c*/ 	.byte	0x04, 0x46
        /*007e*/ 	.short	(.L_33 - .L_32)


	//   ....[0]....
.L_32:
        /*0080*/ 	.word	0x000016c0


	//----- nvinfo : EIATTR_MBARRIER_INSTR_OFFSETS
	.align		4
.L_33:
        /*0084*/ 	.byte	0x04, 0x39
        /*0086*/ 	.short	(.L_35 - .L_34)


	//   ....[0]....
.L_34:
        /*0088*/ 	.word	0x00000250
        /*008c*/ 	.word	0x000000ff
        /*0090*/ 	.word	0x00000000
        /*0094*/ 	.short	0x0100
        /*0096*/ 	.byte	0x08
	.zero		1


	//   ....[1]....
        /*0098*/ 	.word	0x00000260
        /*009c*/ 	.word	0x000000ff
        /*00a0*/ 	.word	0x000000c8
        /*00a4*/ 	.short	0x0100
        /*00a6*/ 	.byte	0x08
	.zero		1


	//   ....[2]....
        /*00a8*/ 	.word	0x00000270
        /*00ac*/ 	.word	0x000000ff
        /*00b0*/ 	.word	0x00000008
        /*00b4*/ 	.short	0x0100
        /*00b6*/ 	.byte	0x08
	.zero		1


	//   ....[3]....
        /*00b8*/ 	.word	0x00000280
        /*00bc*/ 	.word	0x000000ff
        /*00c0*/ 	.word	0x000000d0
        /*00c4*/ 	.short	0x0100
        /*00c6*/ 	.byte	0x08
	.zero		1


	//   ....[4]....
        /*00c8*/ 	.word	0x00000290
        /*00cc*/ 	.word	0x000000ff
        /*00d0*/ 	.word	0x00000010
        /*00d4*/ 	.short	0x0100
        /*00d6*/ 	.byte	0x08
	.zero		1


	//   ....[5]....
        /*00d8*/ 	.word	0x000002a0
        /*00dc*/ 	.word	0x000000ff
        /*00e0*/ 	.word	0x000000d8
        /*00e4*/ 	.short	0x0100
        /*00e6*/ 	.byte	0x08
	.zero		1


	//   ....[6]....
        /*00e8*/ 	.word	0x000002b0
        /*00ec*/ 	.word	0x000000ff
        /*00f0*/ 	.word	0x00000018
        /*00f4*/ 	.short	0x0100
        /*00f6*/ 	.byte	0x08
	.zero		1


	//   ....[7]....
        /*00f8*/ 	.word	0x000002c0
        /*00fc*/ 	.word	0x000000ff
        /*0100*/ 	.word	0x000000e0
        /*0104*/ 	.short	0x0100
        /*0106*/ 	.byte	0x08
	.zero		1


	//   ....[8]....
        /*0108*/ 	.word	0x000002d0
        /*010c*/ 	.word	0x000000ff
        /*0110*/ 	.word	0x00000020
        /*0114*/ 	.short	0x0100
        /*0116*/ 	.byte	0x08
	.zero		1


	//   ....[9]....
        /*0118*/ 	.word	0x000002e0
        /*011c*/ 	.word	0x000000ff
        /*0120*/ 	.word	0x000000e8
        /*0124*/ 	.short	0x0100
        /*0126*/ 	.byte	0x08
	.zero		1


	//   ....[10]....
        /*0128*/ 	.word	0x000002f0
        /*012c*/ 	.word	0x000000ff
        /*0130*/ 	.word	0x00000028
        /*0134*/ 	.short	0x0100
        /*0136*/ 	.byte	0x08
	.zero		1


	//   ....[11]....
        /*0138*/ 	.word	0x00000300
        /*013c*/ 	.word	0x000000ff
        /*0140*/ 	.word	0x000000f0
        /*0144*/ 	.short	0x0100
        /*0146*/ 	.byte	0x08
	.zero		1


	//   ....[12]....
        /*0148*/ 	.word	0x00000310
        /*014c*/ 	.word	0x000000ff
        /*0150*/ 	.word	0x00000030
        /*0154*/ 	.short	0x0100
        /*0156*/ 	.byte	0x08
	.zero		1


	//   ....[13]....
        /*0158*/ 	.word	0x00000320
        /*015c*/ 	.word	0x000000ff
        /*0160*/ 	.word	0x000000f8
        /*0164*/ 	.short	0x0100
        /*0166*/ 	.byte	0x08
	.zero		1


	//   ....[14]....
        /*0168*/ 	.word	0x00000330
        /*016c*/ 	.word	0x000000ff
        /*0170*/ 	.word	0x00000038
        /*0174*/ 	.short	0x0100
        /*0176*/ 	.byte	0x08
	.zero		1


	//   ....[15]....
        /*0178*/ 	.word	0x00000340
        /*017c*/ 	.word	0x000000ff
        /*0180*/ 	.word	0x00000100
        /*0184*/ 	.short	0x0100
        /*0186*/ 	.byte	0x08
	.zero		1


	//   ....[16]....
        /*0188*/ 	.word	0x00000350
        /*018c*/ 	.word	0x000000ff
        /*0190*/ 	.word	0x00000040
        /*0194*/ 	.short	0x0100
        /*0196*/ 	.byte	0x08
	.zero		1


	//   ....[17]....
        /*0198*/ 	.word	0x00000360
        /*019c*/ 	.word	0x000000ff
        /*01a0*/ 	.word	0x00000108
        /*01a4*/ 	.short	0x0100
        /*01a6*/ 	.byte	0x08
	.zero		1


	//   ....[18]....
        /*01a8*/ 	.word	0x00000370
        /*01ac*/ 	.word	0x000000ff
        /*01b0*/ 	.word	0x00000048
        /*01b4*/ 	.short	0x0100
        /*01b6*/ 	.byte	0x08
	.zero		1


	//   ....[19]....
        /*01b8*/ 	.word	0x00000380
        /*01bc*/ 	.word	0x000000ff
        /*01c0*/ 	.word	0x00000110
        /*01c4*/ 	.short	0x0100
        /*01c6*/ 	.byte	0x08
	.zero		1


	//   ....[20]....
        /*01c8*/ 	.word	0x00000390
        /*01cc*/ 	.word	0x000000ff
        /*01d0*/ 	.word	0x00000050
        /*01d4*/ 	.short	0x0100
        /*01d6*/ 	.byte	0x08
	.zero		1


	//   ....[21]....
        /*01d8*/ 	.word	0x000003a0
        /*01dc*/ 	.word	0x000000ff
        /*01e0*/ 	.word	0x00000118
        /*01e4*/ 	.short	0x0100
        /*01e6*/ 	.byte	0x08
	.zero		1


	//   ....[22]....
        /*01e8*/ 	.word	0x000003b0
        /*01ec*/ 	.word	0x000000ff
        /*01f0*/ 	.word	0x00000058
        /*01f4*/ 	.short	0x0100
        /*01f6*/ 	.byte	0x08
	.zero		1


	//   ....[23]....
        /*01f8*/ 	.word	0x000003c0
        /*01fc*/ 	.word	0x000000ff
        /*0200*/ 	.word	0x00000120
        /*0204*/ 	.short	0x0100
        /*0206*/ 	.byte	0x08
	.zero		1


	//   ....[24]....
        /*0208*/ 	.word	0x000003d0
        /*020c*/ 	.word	0x000000ff
        /*0210*/ 	.word	0x00000060
        /*0214*/ 	.short	0x0100
        /*0216*/ 	.byte	0x08
	.zero		1


	//   ....[25]....
        /*0218*/ 	.word	0x000003e0
        /*021c*/ 	.word	0x000000ff
        /*0220*/ 	.word	0x00000128
        /*0224*/ 	.short	0x0100
        /*0226*/ 	.byte	0x08
	.zero		1


	//   ....[26]....
        /*0228*/ 	.word	0x000003f0
        /*022c*/ 	.word	0x000000ff
        /*0230*/ 	.word	0x00000068
        /*0234*/ 	.short	0x0100
        /*0236*/ 	.byte	0x08
	.zero		1


	//   ....[27]....
        /*0238*/ 	.word	0x00000400
        /*023c*/ 	.word	0x000000ff
        /*0240*/ 	.word	0x00000130
        /*0244*/ 	.short	0x0100
        /*0246*/ 	.byte	0x08
	.zero		1


	//   ....[28]....
        /*0248*/ 	.word	0x00000410
        /*024c*/ 	.word	0x000000ff
        /*0250*/ 	.word	0x00000070
        /*0254*/ 	.short	0x0100
        /*0256*/ 	.byte	0x08
	.zero		1


	//   ....[29]....
        /*0258*/ 	.word	0x00000420
        /*025c*/ 	.word	0x000000ff
        /*0260*/ 	.word	0x00000138
        /*0264*/ 	.short	0x0100
        /*0266*/ 	.byte	0x08
	.zero		1


	//   ....[30]....
        /*0268*/ 	.word	0x00000430
        /*026c*/ 	.word	0x000000ff
        /*0270*/ 	.word	0x00000078
        /*0274*/ 	.short	0x0100
        /*0276*/ 	.byte	0x08
	.zero		1


	//   ....[31]....
        /*0278*/ 	.word	0x00000440
        /*027c*/ 	.word	0x000000ff
        /*0280*/ 	.word	0x00000140
        /*0284*/ 	.short	0x0100
        /*0286*/ 	.byte	0x08
	.zero		1


	//   ....[32]....
        /*0288*/ 	.word	0x00000450
        /*028c*/ 	.word	0x000000ff
        /*0290*/ 	.word	0x00000080
        /*0294*/ 	.short	0x0100
        /*0296*/ 	.byte	0x08
	.zero		1


	//   ....[33]....
        /*0298*/ 	.word	0x00000460
        /*029c*/ 	.word	0x000000ff
        /*02a0*/ 	.word	0x00000148
        /*02a4*/ 	.short	0x0100
        /*02a6*/ 	.byte	0x08
	.zero		1


	//   ....[34]....
        /*02a8*/ 	.word	0x00000470
        /*02ac*/ 	.word	0x000000ff
        /*02b0*/ 	.word	0x00000088
        /*02b4*/ 	.short	0x0100
        /*02b6*/ 	.byte	0x08
	.zero		1


	//   ....[35]....
        /*02b8*/ 	.word	0x00000480
        /*02bc*/ 	.word	0x000000ff
        /*02c0*/ 	.word	0x00000150
        /*02c4*/ 	.short	0x0100
        /*02c6*/ 	.byte	0x08
	.zero		1


	//   ....[36]....
        /*02c8*/ 	.word	0x00000490
        /*02cc*/ 	.word	0x000000ff
        /*02d0*/ 	.word	0x00000090
        /*02d4*/ 	.short	0x0100
        /*02d6*/ 	.byte	0x08
	.zero		1


	//   ....[37]....
        /*02d8*/ 	.word	0x000004a0
        /*02dc*/ 	.word	0x000000ff
        /*02e0*/ 	.word	0x00000158
        /*02e4*/ 	.short	0x0100
        /*02e6*/ 	.byte	0x08
	.zero		1


	//   ....[38]....
        /*02e8*/ 	.word	0x000004b0
        /*02ec*/ 	.word	0x000000ff
        /*02f0*/ 	.word	0x00000098
        /*02f4*/ 	.short	0x0100
        /*02f6*/ 	.byte	0x08
	.zero		1


	//   ....[39]....
        /*02f8*/ 	.word	0x000004c0
        /*02fc*/ 	.word	0x000000ff
        /*0300*/ 	.word	0x00000160
        /*0304*/ 	.short	0x0100
        /*0306*/ 	.byte	0x08
	.zero		1


	//   ....[40]....
        /*0308*/ 	.word	0x000004d0
        /*030c*/ 	.word	0x000000ff
        /*0310*/ 	.word	0x000000a0
        /*0314*/ 	.short	0x0100
        /*0316*/ 	.byte	0x08
	.zero		1


	//   ....[41]....
        /*0318*/ 	.word	0x000004e0
        /*031c*/ 	.word	0x000000ff
        /*0320*/ 	.word	0x00000168
        /*0324*/ 	.short	0x0100
        /*0326*/ 	.byte	0x08
	.zero		1


	//   ....[42]....
        /*0328*/ 	.word	0x000004f0
        /*032c*/ 	.word	0x000000ff
        /*0330*/ 	.word	0x000000a8
        /*0334*/ 	.short	0x0100
        /*0336*/ 	.byte	0x08
	.zero		1


	//   ....[43]....
        /*0338*/ 	.word	0x00000500
        /*033c*/ 	.word	0x000000ff
        /*0340*/ 	.word	0x00000170
        /*0344*/ 	.short	0x0100
        /*0346*/ 	.byte	0x08
	.zero		1


	//   ....[44]....
        /*0348*/ 	.word	0x00000510
        /*034c*/ 	.word	0x000000ff
        /*0350*/ 	.word	0x000000b0
        /*0354*/ 	.short	0x0100
        /*0356*/ 	.byte	0x08
	.zero		1


	//   ....[45]....
        /*0358*/ 	.word	0x00000520
        /*035c*/ 	.word	0x000000ff
        /*0360*/ 	.word	0x00000178
        /*0364*/ 	.short	0x0100
        /*0366*/ 	.byte	0x08
	.zero		1


	//   ....[46]....
        /*0368*/ 	.word	0x00000530
        /*036c*/ 	.word	0x000000ff
        /*0370*/ 	.word	0x000000b8
        /*0374*/ 	.short	0x0100
        /*0376*/ 	.byte	0x08
	.zero		1


	//   ....[47]....
        /*0378*/ 	.word	0x00000540
        /*037c*/ 	.word	0x000000ff
        /*0380*/ 	.word	0x00000180
        /*0384*/ 	.short	0x0100
        /*0386*/ 	.byte	0x08
	.zero		1


	//   ....[48]....
        /*0388*/ 	.word	0x00000550
        /*038c*/ 	.word	0x000000ff
        /*0390*/ 	.word	0x000000c0
        /*0394*/ 	.short	0x0100
        /*0396*/ 	.byte	0x08
	.zero		1


	//   ....[49]....
        /*0398*/ 	.word	0x00000560
        /*039c*/ 	.word	0x000000ff
        /*03a0*/ 	.word	0x00000188
        /*03a4*/ 	.short	0x0100
        /*03a6*/ 	.byte	0x08
	.zero		1


	//   ....[50]....
        /*03a8*/ 	.word	0x000009c0
        /*03ac*/ 	.word	0x000000ff
        /*03b0*/ 	.word	0x000001a0
        /*03b4*/ 	.short	0x0100
        /*03b6*/ 	.byte	0x06
	.zero		1


	//   ....[51]....
        /*03b8*/ 	.word	0x00000a50
        /*03bc*/ 	.word	0x000000ff
        /*03c0*/ 	.word	0x000001a8
        /*03c4*/ 	.short	0x0100
        /*03c6*/ 	.byte	0x06
	.zero		1


	//   ....[52]....
        /*03c8*/ 	.word	0x00001740
        /*03cc*/ 	.word	0x00000003
        /*03d0*/ 	.word	0x00000000
        /*03d4*/ 	.short	0x010a
        /*03d6*/ 	.byte	0x3f
	.zero		1


	//   ....[53]....
        /*03d8*/ 	.word	0x00001780
        /*03dc*/ 	.word	0x00000003
        /*03e0*/ 	.word	0x00000000
        /*03e4*/ 	.short	0x010a
        /*03e6*/ 	.byte	0x3f
	.zero		1


	//   ....[54]....
        /*03e8*/ 	.word	0x000019e0
        /*03ec*/ 	.word	0x000000ff
        /*03f0*/ 	.word	0x00000000
        /*03f4*/ 	.short	0x010a
        /*03f6*/ 	.byte	0x04
	.zero		1


	//   ....[55]....
        /*03f8*/ 	.word	0x00001a20
        /*03fc*/ 	.word	0x000000ff
        /*0400*/ 	.word	0x00000000
        /*0404*/ 	.short	0x010a
        /*0406*/ 	.byte	0x04
	.zero		1


	//   ....[56]....
        /*0408*/ 	.word	0x00001b60
        /*040c*/ 	.word	0x00000005
        /*0410*/ 	.word	0x00000000
        /*0414*/ 	.short	0x0101
        /*0416*/ 	.byte	0x3f
	.zero		1


	//   ....[57]....
        /*0418*/ 	.word	0x00001d20
        /*041c*/ 	.word	0x00000003
        /*0420*/ 	.word	0x00000000
        /*0424*/ 	.short	0x0101
        /*0426*/ 	.byte	0x3f
	.zero		1


	//   ....[58]....
        /*0428*/ 	.word	0x00009ce0
        /*042c*/ 	.word	0x00000014
        /*0430*/ 	.word	0x000000c8
        /*0434*/ 	.short	0x010a
        /*0436*/ 	.byte	0x3f
	.zero		1


	//   ....[59]....
        /*0438*/ 	.word	0x0000a060
        /*043c*/ 	.word	0x00000003
        /*0440*/ 	.word	0x000001a8
        /*0444*/ 	.short	0x0101
        /*0446*/ 	.byte	0x3f
	.zero		1


	//   ....[60]....
        /*0448*/ 	.word	0x0000a7b0
        /*044c*/ 	.word	0x00000007
        /*0450*/ 	.word	0x00000000
        /*0454*/ 	.short	0x010a
        /*0456*/ 	.byte	0x3f
	.zero		1


	//   ....[61]....
        /*0458*/ 	.word	0x0000a830
        /*045c*/ 	.word	0x00000008
        /*0460*/ 	.word	0x00000000
        /*0464*/ 	.short	0x010a
        /*0466*/ 	.byte	0x3f
	.zero		1


	//   ....[62]....
        /*0468*/ 	.word	0x0000a8c0
        /*046c*/ 	.word	0x00000009
        /*0470*/ 	.word	0x00000000
        /*0474*/ 	.short	0x010a
        /*0476*/ 	.byte	0x3f
	.zero		1


	//   ....[63]....
        /*0478*/ 	.word	0x0000a950
        /*047c*/ 	.word	0x00000008
        /*0480*/ 	.word	0x00000000
        /*0484*/ 	.short	0x010a
        /*0486*/ 	.byte	0x3f
	.zero		1


	//   ....[64]....
        /*0488*/ 	.word	0x0000a9e0
        /*048c*/ 	.word	0x00000009
        /*0490*/ 	.word	0x00000000
        /*0494*/ 	.short	0x010a
        /*0496*/ 	.byte	0x3f
	.zero		1


	//   ....[65]....
        /*0498*/ 	.word	0x0000aa70
        /*049c*/ 	.word	0x00000008
        /*04a0*/ 	.word	0x00000000
        /*04a4*/ 	.short	0x010a
        /*04a6*/ 	.byte	0x3f
	.zero		1


	//   ....[66]....
        /*04a8*/ 	.word	0x0000ab00
        /*04ac*/ 	.word	0x00000009
        /*04b0*/ 	.word	0x00000000
        /*04b4*/ 	.short	0x010a
        /*04b6*/ 	.byte	0x3f
	.zero		1


	//   ....[67]....
        /*04b8*/ 	.word	0x0000ab90
        /*04bc*/ 	.word	0x00000008
        /*04c0*/ 	.word	0x00000000
        /*04c4*/ 	.short	0x010a
        /*04c6*/ 	.byte	0x3f
	.zero		1


	//   ....[68]....
        /*04c8*/ 	.word	0x0000ac20
        /*04cc*/ 	.word	0x00000009
        /*04d0*/ 	.word	0x00000000
        /*04d4*/ 	.short	0x010a
        /*04d6*/ 	.byte	0x3f
	.zero		1


	//   ....[69]....
        /*04d8*/ 	.word	0x0000acb0
        /*04dc*/ 	.word	0x00000008
        /*04e0*/ 	.word	0x00000000
        /*04e4*/ 	.short	0x010a
        /*04e6*/ 	.byte	0x3f
	.zero		1


	//   ....[70]....
        /*04e8*/ 	.word	0x0000ad40
        /*04ec*/ 	.word	0x00000009
        /*04f0*/ 	.word	0x00000000
        /*04f4*/ 	.short	0x010a
        /*04f6*/ 	.byte	0x3f
	.zero		1


	//   ....[71]....
        /*04f8*/ 	.word	0x0000add0
        /*04fc*/ 	.word	0x00000008
        /*0500*/ 	.word	0x00000000
        /*0504*/ 	.short	0x010a
        /*0506*/ 	.byte	0x3f
	.zero		1


	//   ....[72]....
        /*0508*/ 	.word	0x0000ae60
        /*050c*/ 	.word	0x00000009
        /*0510*/ 	.word	0x00000000
        /*0514*/ 	.short	0x010a
        /*0516*/ 	.byte	0x3f
	.zero		1


	//   ....[73]....
        /*0518*/ 	.word	0x0000aef0
        /*051c*/ 	.word	0x00000008
        /*0520*/ 	.word	0x00000000
        /*0524*/ 	.short	0x010a
        /*0526*/ 	.byte	0x3f
	.zero		1


	//   ....[74]....
        /*0528*/ 	.word	0x0000af80
        /*052c*/ 	.word	0x00000009
        /*0530*/ 	.word	0x00000000
        /*0534*/ 	.short	0x010a
        /*0536*/ 	.byte	0x3f
	.zero		1


	//   ....[75]....
        /*0538*/ 	.word	0x0000b010
        /*053c*/ 	.word	0x00000008
        /*0540*/ 	.word	0x00000000
        /*0544*/ 	.short	0x010a
        /*0546*/ 	.byte	0x3f
	.zero		1


	//   ....[76]....
        /*0548*/ 	.word	0x0000b0a0
        /*054c*/ 	.word	0x00000009
        /*0550*/ 	.word	0x00000000
        /*0554*/ 	.short	0x010a
        /*0556*/ 	.byte	0x3f
	.zero		1


	//   ....[77]....
        /*0558*/ 	.word	0x0000b130
        /*055c*/ 	.word	0x00000008
        /*0560*/ 	.word	0x00000000
        /*0564*/ 	.short	0x010a
        /*0566*/ 	.byte	0x3f
	.zero		1


	//   ....[78]....
        /*0568*/ 	.word	0x0000b1c0
        /*056c*/ 	.word	0x00000009
        /*0570*/ 	.word	0x00000000
        /*0574*/ 	.short	0x010a
        /*0576*/ 	.byte	0x3f
	.zero		1


	//   ....[79]....
        /*0578*/ 	.word	0x0000b250
        /*057c*/ 	.word	0x00000008
        /*0580*/ 	.word	0x00000000
        /*0584*/ 	.short	0x010a
        /*0586*/ 	.byte	0x3f
	.zero		1


	//   ....[80]....
        /*0588*/ 	.word	0x0000b2e0
        /*058c*/ 	.word	0x00000009
        /*0590*/ 	.word	0x00000000
        /*0594*/ 	.short	0x010a
        /*0596*/ 	.byte	0x3f
	.zero		1


	//   ....[81]....
        /*0598*/ 	.word	0x0000b370
        /*059c*/ 	.word	0x00000008
        /*05a0*/ 	.word	0x00000000
        /*05a4*/ 	.short	0x010a
        /*05a6*/ 	.byte	0x3f
	.zero		1


	//   ....[82]....
        /*05a8*/ 	.word	0x0000b400
        /*05ac*/ 	.word	0x00000009
        /*05b0*/ 	.word	0x00000000
        /*05b4*/ 	.short	0x010a
        /*05b6*/ 	.byte	0x3f
	.zero		1


	//   ....[83]....
        /*05b8*/ 	.word	0x0000b490
        /*05bc*/ 	.word	0x00000006
        /*05c0*/ 	.word	0x00000000
        /*05c4*/ 	.short	0x010a
        /*05c6*/ 	.byte	0x3f
	.zero		1


	//   ....[84]....
        /*05c8*/ 	.word	0x0000b520
        /*05cc*/ 	.word	0x00000003
        /*05d0*/ 	.word	0x00000000
        /*05d4*/ 	.short	0x010a
        /*05d6*/ 	.byte	0x3f
	.zero		1


	//   ....[85]....
        /*05d8*/ 	.word	0x0000b580
        /*05dc*/ 	.word	0x00000003
        /*05e0*/ 	.word	0x00000000
        /*05e4*/ 	.short	0x010a
        /*05e6*/ 	.byte	0x3f
	.zero		1


	//   ....[86]....
        /*05e8*/ 	.word	0x0000b5e0
        /*05ec*/ 	.word	0x00000006
        /*05f0*/ 	.word	0x00000000
        /*05f4*/ 	.short	0x010a
        /*05f6*/ 	.byte	0x3f
	.zero		1


	//   ....[87]....
        /*05f8*/ 	.word	0x0000b6b0
        /*05fc*/ 	.word	0x00000014
        /*0600*/ 	.word	0x000000c8
        /*0604*/ 	.short	0x010a
        /*0606*/ 	.byte	0x3f
	.zero		1


	//   ....[88]....
        /*0608*/ 	.word	0x0000b780
        /*060c*/ 	.word	0x00000007
        /*0610*/ 	.word	0x00000000
        /*0614*/ 	.short	0x010a
        /*0616*/ 	.byte	0x3f
	.zero		1


	//   ....[89]....
        /*0618*/ 	.word	0x0000b7d0
        /*061c*/ 	.word	0x00000008
        /*0620*/ 	.word	0x00000000
        /*0624*/ 	.short	0x010a
        /*0626*/ 	.byte	0x3f
	.zero		1


	//   ....[90]....
        /*0628*/ 	.word	0x0000b820
        /*062c*/ 	.word	0x00000009
        /*0630*/ 	.word	0x00000000
        /*0634*/ 	.short	0x010a
        /*0636*/ 	.byte	0x3f
	.zero		1


	//   ....[91]....
        /*0638*/ 	.word	0x0000b870
        /*063c*/ 	.word	0x00000008
        /*0640*/ 	.word	0x00000000
        /*0644*/ 	.short	0x010a
        /*0646*/ 	.byte	0x3f
	.zero		1


	//   ....[92]....
        /*0648*/ 	.word	0x0000b8c0
        /*064c*/ 	.word	0x00000009
        /*0650*/ 	.word	0x00000000
        /*0654*/ 	.short	0x010a
        /*0656*/ 	.byte	0x3f
	.zero		1


	//   ....[93]....
        /*0658*/ 	.word	0x0000b910
        /*065c*/ 	.word	0x00000008
        /*0660*/ 	.word	0x00000000
        /*0664*/ 	.short	0x010a
        /*0666*/ 	.byte	0x3f
	.zero		1


	//   ....[94]....
        /*0668*/ 	.word	0x0000b960
        /*066c*/ 	.word	0x00000009
        /*0670*/ 	.word	0x00000000
        /*0674*/ 	.short	0x010a
        /*0676*/ 	.byte	0x3f
	.zero		1


	//   ....[95]....
        /*0678*/ 	.word	0x0000b9b0
        /*067c*/ 	.word	0x00000008
        /*0680*/ 	.word	0x00000000
        /*0684*/ 	.short	0x010a
        /*0686*/ 	.byte	0x3f
	.zero		1


	//   ....[96]....
        /*0688*/ 	.word	0x0000ba00
        /*068c*/ 	.word	0x00000009
        /*0690*/ 	.word	0x00000000
        /*0694*/ 	.short	0x010a
        /*0696*/ 	.byte	0x3f
	.zero		1


	//   ....[97]....
        /*0698*/ 	.word	0x0000ba50
        /*069c*/ 	.word	0x00000008
        /*06a0*/ 	.word	0x00000000
        /*06a4*/ 	.short	0x010a
        /*06a6*/ 	.byte	0x3f
	.zero		1


	//   ....[98]....
        /*06a8*/ 	.word	0x0000baa0
        /*06ac*/ 	.word	0x00000009
        /*06b0*/ 	.word	0x00000000
        /*06b4*/ 	.short	0x010a
        /*06b6*/ 	.byte	0x3f
	.zero		1


	//   ....[99]....
        /*06b8*/ 	.word	0x0000baf0
        /*06bc*/ 	.word	0x00000008
        /*06c0*/ 	.word	0x00000000
        /*06c4*/ 	.short	0x010a
        /*06c6*/ 	.byte	0x3f
	.zero		1


	//   ....[100]....
        /*06c8*/ 	.word	0x0000bb40
        /*06cc*/ 	.word	0x00000009
        /*06d0*/ 	.word	0x00000000
        /*06d4*/ 	.short	0x010a
        /*06d6*/ 	.byte	0x3f
	.zero		1


	//   ....[101]....
        /*06d8*/ 	.word	0x0000bb90
        /*06dc*/ 	.word	0x00000008
        /*06e0*/ 	.word	0x00000000
        /*06e4*/ 	.short	0x010a
        /*06e6*/ 	.byte	0x3f
	.zero		1


	//   ....[102]....
        /*06e8*/ 	.word	0x0000bbe0
        /*06ec*/ 	.word	0x00000009
        /*06f0*/ 	.word	0x00000000
        /*06f4*/ 	.short	0x010a
        /*06f6*/ 	.byte	0x3f
	.zero		1


	//   ....[103]....
        /*06f8*/ 	.word	0x0000bc30
        /*06fc*/ 	.word	0x00000008
        /*0700*/ 	.word	0x00000000
        /*0704*/ 	.short	0x010a
        /*0706*/ 	.byte	0x3f
	.zero		1


	//   ....[104]....
        /*0708*/ 	.word	0x0000bc80
        /*070c*/ 	.word	0x00000009
        /*0710*/ 	.word	0x00000000
        /*0714*/ 	.short	0x010a
        /*0716*/ 	.byte	0x3f
	.zero		1


	//   ....[105]....
        /*0718*/ 	.word	0x0000bcd0
        /*071c*/ 	.word	0x00000008
        /*0720*/ 	.word	0x00000000
        /*0724*/ 	.short	0x010a
        /*0726*/ 	.byte	0x3f
	.zero		1


	//   ....[106]....
        /*0728*/ 	.word	0x0000bd20
        /*072c*/ 	.word	0x00000009
        /*0730*/ 	.word	0x00000000
        /*0734*/ 	.short	0x010a
        /*0736*/ 	.byte	0x3f
	.zero		1


	//   ....[107]....
        /*0738*/ 	.word	0x0000bd70
        /*073c*/ 	.word	0x00000008
        /*0740*/ 	.word	0x00000000
        /*0744*/ 	.short	0x010a
        /*0746*/ 	.byte	0x3f
	.zero		1


	//   ....[108]....
        /*0748*/ 	.word	0x0000bdc0
        /*074c*/ 	.word	0x00000009
        /*0750*/ 	.word	0x00000000
        /*0754*/ 	.short	0x010a
        /*0756*/ 	.byte	0x3f
	.zero		1


	//   ....[109]....
        /*0758*/ 	.word	0x0000be10
        /*075c*/ 	.word	0x00000008
        /*0760*/ 	.word	0x00000000
        /*0764*/ 	.short	0x010a
        /*0766*/ 	.byte	0x3f
	.zero		1


	//   ....[110]....
        /*0768*/ 	.word	0x0000be60
        /*076c*/ 	.word	0x00000009
        /*0770*/ 	.word	0x00000000
        /*0774*/ 	.short	0x010a
        /*0776*/ 	.byte	0x3f
	.zero		1


	//   ....[111]....
        /*0778*/ 	.word	0x0000beb0
        /*077c*/ 	.word	0x00000006
        /*0780*/ 	.word	0x00000000
        /*0784*/ 	.short	0x010a
        /*0786*/ 	.byte	0x3f
	.zero		1


	//----- nvinfo : EIATTR_NUM_MBARRIERS
	.align		4
.L_35:
        /*0788*/ 	.byte	0x03, 0x38
        /*078a*/ 	.short	0x0034


	//----- nvinfo : EIATTR_EXIT_INSTR_OFFSETS
	.align		4
        /*078c*/ 	.byte	0x04, 0x1c
        /*078e*/ 	.short	(.L_37 - .L_36)


	//   ....[0]....
.L_36:
        /*0790*/ 	.word	0x00000c20


	//   ....[1]....
        /*0794*/ 	.word	0x00001430


	//   ....[2]....
        /*0798*/ 	.word	0x00009410


	//   ....[3]....
        /*079c*/ 	.word	0x00009970


	//   ....[4]....
        /*07a0*/ 	.word	0x0000b570


	//----- nvinfo : EIATTR_MAX_THREADS
	.align		4
.L_37:
        /*07a4*/ 	.byte	0x04, 0x05
        /*07a6*/ 	.short	(.L_39 - .L_38)
.L_38:
        /*07a8*/ 	.word	0x00000180
        /*07ac*/ 	.word	0x00000001
        /*07b0*/ 	.word	0x00000001


	//----- nvinfo : EIATTR_CRS_STACK_SIZE
	.align		4
.L_39:
        /*07b4*/ 	.byte	0x04, 0x1e
        /*07b6*/ 	.short	(.L_41 - .L_40)
.L_40:
        /*07b8*/ 	.word	0x00000000


	//----- nvinfo : EIATTR_CBANK_PARAM_SIZE
	.align		4
.L_41:
        /*07bc*/ 	.byte	0x03, 0x19
        /*07be*/ 	.short	0x0470


	//----- nvinfo : EIATTR_PARAM_CBANK
	.align		4
        /*07c0*/ 	.byte	0x04, 0x0a
        /*07c2*/ 	.short	(.L_43 - .L_42)
	.align		4
.L_42:
        /*07c4*/ 	.word	index@(.nv.constant0._ZN7cutlass13device_kernelINS_4gemm6kernel13GemmUniversalIN4cute5tupleIJiiiiEEENS1_10collective13CollectiveMmaINS1_34MainloopSm90TmaGmmaWarpSpecializedILi25ENS5_IJNS4_1CILi2EEENSA_ILi1EEESC_EEENS1_35KernelTmaWarpSpecializedCooperativeEEENS5_IJNSA_ILi192EEENSA_ILi96EEENSA_ILi16EEEEEENS_6half_tENS5_IJlSC_lEEESK_SL_NS4_8TiledMMAINS4_8MMA_AtomIJNS4_4SM904GMMA25MMA_64x96x16_F32F16F16_SSILNSP_5MajorE0ELSR_0ELNSP_7ScaleInE1ELSS_1EEEEEENS4_6LayoutISD_NS5_IJSC_NSA_ILi0EEESW_EEEEENS5_IJNS4_10UnderscoreESZ_SZ_EEEEENS4_13SM90_TMA_LOADENS4_14ComposedLayoutINS4_7SwizzleILi1ELi4ELi3EEENS4_18smem_ptr_flag_bitsILi16EEENSV_INS5_IJNSA_ILi8EEESI_EEENS5_IJSI_SC_EEEEEEEvNS4_8identityENS4_23SM90_TMA_LOAD_MULTICASTES1C_vS1D_EENS_8epilogue10collective6detail29Sm90TmaWarpSpecializedAdapterINS1H_15DefaultEpilogueISK_SL_SL_NS1G_6thread17LinearCombinationISK_Li1EffLNS1L_9ScaleType4KindE0ELNS_15FloatRoundStyleE2ESK_EENS1_15EpilogueDefaultEEEEEvvEEEEvNT_6ParamsE)
        /*07c8*/ 	.short	0x0210
        /*07ca*/ 	.short	0x0470


	//----- nvinfo : EIATTR_SW_WAR
	.align		4
.L_43:
        /*07cc*/ 	.byte	0x04, 0x36
        /*07ce*/ 	.short	(.L_45 - .L_44)
.L_44:
        /*07d0*/ 	.word	0x00000008
.L_45:


//--------------------- .nv.callgraph             --------------------------
	.section	.nv.callgraph,"",@"SHT_CUDA_CALLGRAPH"
	.align	4
	.sectionentsize	8
	.align		4
        /*0000*/ 	.word	0x00000000
	.align		4
        /*0004*/ 	.word	0xffffffff
	.align		4
        /*0008*/ 	.word	index@(_ZN7cutlass13device_kernelINS_4gemm6kernel13GemmUniversalIN4cute5tupleIJiiiiEEENS1_10collective13CollectiveMmaINS1_34MainloopSm90TmaGmmaWarpSpecializedILi25ENS5_IJNS4_1CILi2EEENSA_ILi1EEESC_EEENS1_35KernelTmaWarpSpecializedCooperativeEEENS5_IJNSA_ILi192EEENSA_ILi96EEENSA_ILi16EEEEEENS_6half_tENS5_IJlSC_lEEESK_SL_NS4_8TiledMMAINS4_8MMA_AtomIJNS4_4SM904GMMA25MMA_64x96x16_F32F16F16_SSILNSP_5MajorE0ELSR_0ELNSP_7ScaleInE1ELSS_1EEEEEENS4_6LayoutISD_NS5_IJSC_NSA_ILi0EEESW_EEEEENS5_IJNS4_10UnderscoreESZ_SZ_EEEEENS4_13SM90_TMA_LOADENS4_14ComposedLayoutINS4_7SwizzleILi1ELi4ELi3EEENS4_18smem_ptr_flag_bitsILi16EEENSV_INS5_IJNSA_ILi8EEESI_EEENS5_IJSI_SC_EEEEEEEvNS4_8identityENS4_23SM90_TMA_LOAD_MULTICASTES1C_vS1D_EENS_8epilogue10collective6detail29Sm90TmaWarpSpecializedAdapterINS1H_15DefaultEpilogueISK_SL_SL_NS1G_6thread17LinearCombinationISK_Li1EffLNS1L_9ScaleType4KindE0ELNS_15FloatRoundStyleE2ESK_EENS1_15EpilogueDefaultEEEEEvvEEEEvNT_6ParamsE)
	.align		4
        /*000c*/ 	.word	index@(__assertfail)
	.align		4
        /*0010*/ 	.word	0x00000000
	.align		4
        /*0014*/ 	.word	0xfffffffe
	.align		4
        /*0018*/ 	.word	0x00000000
	.align		4
        /*001c*/ 	.word	0xfffffffd
	.align		4
        /*0020*/ 	.word	0x00000000
	.align		4
        /*0024*/ 	.word	0xfffffffc


//--------------------- .nv.constant4             --------------------------
	.section	.nv.constant4,"a",@progbits
	.align	8
	.align		8
.nv.constant4:
        /*0000*/ 	.dword	__assertfail
	.align		8
        /*0008*/ 	.dword	__unnamed_1
	.align		8
        /*0010*/ 	.dword	_ZN40_INTERNAL_e05b6453_4_k_cu_307cfa5e_164064cuda3std3__45__cpo5beginE
	.align		8
        /*0018*/ 	.dword	_ZN40_INTERNAL_e05b6453_4_k_cu_307cfa5e_164064cuda3std3__45__cpo3endE
	.align		8
        /*0020*/ 	.dword	_ZN40_INTERNAL_e05b6453_4_k_cu_307cfa5e_164064cuda3std3__45__cpo6cbeginE
	.align		8
        /*0028*/ 	.dword	_ZN40_INTERNAL_e05b6453_4_k_cu_307cfa5e_164064cuda3std3__45__cpo4cendE
	.align		8
        /*0030*/ 	.dword	_ZN40_INTERNAL_e05b6453_4_k_cu_307cfa5e_164064cuda3std3__442_GLOBAL__N__e05b6453_4_k_cu_307cfa5e_164066ignoreE
	.align		8
        /*0038*/ 	.dword	_ZN40_INTERNAL_e05b6453_4_k_cu_307cfa5e_164064cuda3std3__419piecewise_constructE
	.align		8
        /*0040*/ 	.dword	_ZN40_INTERNAL_e05b6453_4_k_cu_307cfa5e_164064cuda3std3__48in_placeE
	.align		8
        /*0048*/ 	.dword	_ZN40_INTERNAL_e05b6453_4_k_cu_307cfa5e_164064cuda3std6ranges3__45__cpo4swapE
	.align		8
        /*0050*/ 	.dword	_ZN40_INTERNAL_e05b6453_4_k_cu_307cfa5e_164064cuda3std6ranges3__45__cpo9iter_moveE
	.align		8
        /*0058*/ 	.dword	_ZN40_INTERNAL_e05b6453_4_k_cu_307cfa5e_164064cute7productE
	.align		8
        /*0060*/ 	.dword	_ZN40_INTERNAL_e05b6453_4_k_cu_307cfa5e_164064cute1_E
	.align		8
        /*0068*/ 	.dword	$str$22
	.align		8
        /*0070*/ 	.dword	$str$23


//--------------------- .text._ZN7cutlass13device_kernelINS_4gemm6kernel13GemmUniversalIN4cute5tupleIJiiiiEEENS1_10collective13CollectiveMmaINS1_34MainloopSm90TmaGmmaWarpSpecializedILi25ENS5_IJNS4_1CILi2EEENSA_ILi1EEESC_EEENS1_35KernelTmaWarpSpecializedCooperativeEEENS5_IJNSA_ILi192EEENSA_ILi96EEENSA_ILi16EEEEEENS_6half_tENS5_IJlSC_lEEESK_SL_NS4_8TiledMMAINS4_8MMA_AtomIJNS4_4SM904GMMA25MMA_64x96x16_F32F16F16_SSILNSP_5MajorE0ELSR_0ELNSP_7ScaleInE1ELSS_1EEEEEENS4_6LayoutISD_NS5_IJSC_NSA_ILi0EEESW_EEEEENS5_IJNS4_10UnderscoreESZ_SZ_EEEEENS4_13SM90_TMA_LOADENS4_14ComposedLayoutINS4_7SwizzleILi1ELi4ELi3EEENS4_18smem_ptr_flag_bitsILi16EEENSV_INS5_IJNSA_ILi8EEESI_EEENS5_IJSI_SC_EEEEEEEvNS4_8identityENS4_23SM90_TMA_LOAD_MULTICASTES1C_vS1D_EENS_8epilogue10collective6detail29Sm90TmaWarpSpecializedAdapterINS1H_15DefaultEpilogueISK_SL_SL_NS1G_6thread17LinearCombinationISK_Li1EffLNS1L_9ScaleType4KindE0ELNS_15FloatRoundStyleE2ESK_EENS1_15EpilogueDefaultEEEEEvvEEEEvNT_6ParamsE --------------------------
	.section	.text._ZN7cutlass13device_kernelINS_4gemm6kernel13GemmUniversalIN4cute5tupleIJiiiiEEENS1_10collective13CollectiveMmaINS1_34MainloopSm90TmaGmmaWarpSpecializedILi25ENS5_IJNS4_1CILi2EEENSA_ILi1EEESC_EEENS1_35KernelTmaWarpSpecializedCooperativeEEENS5_IJNSA_ILi192EEENSA_ILi96EEENSA_ILi16EEEEEENS_6half_tENS5_IJlSC_lEEESK_SL_NS4_8TiledMMAINS4_8MMA_AtomIJNS4_4SM904GMMA25MMA_64x96x16_F32F16F16_SSILNSP_5MajorE0ELSR_0ELNSP_7ScaleInE1ELSS_1EEEEEENS4_6LayoutISD_NS5_IJSC_NSA_ILi0EEESW_EEEEENS5_IJNS4_10UnderscoreESZ_SZ_EEEEENS4_13SM90_TMA_LOADENS4_14ComposedLayoutINS4_7SwizzleILi1ELi4ELi3EEENS4_18smem_ptr_flag_bitsILi16EEENSV_INS5_IJNSA_ILi8EEESI_EEENS5_IJSI_SC_EEEEEEEvNS4_8identityENS4_23SM90_TMA_LOAD_MULTICASTES1C_vS1D_EENS_8epilogue10collective6detail29Sm90TmaWarpSpecializedAdapterINS1H_15DefaultEpilogueISK_SL_SL_NS1G_6thread17LinearCombinationISK_Li1EffLNS1L_9ScaleType4KindE0ELNS_15FloatRoundStyleE2ESK_EENS1_15EpilogueDefaultEEEEEvvEEEEvNT_6ParamsE,"ax",@progbits
	.align	128
.text._ZN7cutlass13device_kernelINS_4gemm6kernel13GemmUniversalIN4cute5tupleIJiiiiEEENS1_10collective13CollectiveMmaINS1_34MainloopSm90TmaGmmaWarpSpecializedILi25ENS5_IJNS4_1CILi2EEENSA_ILi1EEESC_EEENS1_35KernelTmaWarpSpecializedCooperativeEEENS5_IJNSA_ILi192EEENSA_ILi96EEENSA_ILi16EEEEEENS_6half_tENS5_IJlSC_lEEESK_SL_NS4_8TiledMMAINS4_8MMA_AtomIJNS4_4SM904GMMA25MMA_64x96x16_F32F16F16_SSILNSP_5MajorE0ELSR_0ELNSP_7ScaleInE1ELSS_1EEEEEENS4_6LayoutISD_NS5_IJSC_NSA_ILi0EEESW_EEEEENS5_IJNS4_10UnderscoreESZ_SZ_EEEEENS4_13SM90_TMA_LOADENS4_14ComposedLayoutINS4_7SwizzleILi1ELi4ELi3EEENS4_18smem_ptr_flag_bitsILi16EEENSV_INS5_IJNSA_ILi8EEESI_EEENS5_IJSI_SC_EEEEEEEvNS4_8identityENS4_23SM90_TMA_LOAD_MULTICASTES1C_vS1D_EENS_8epilogue10collective6detail29Sm90TmaWarpSpecializedAdapterINS1H_15DefaultEpilogueISK_SL_SL_NS1G_6thread17LinearCombinationISK_Li1EffLNS1L_9ScaleType4KindE0ELNS_15FloatRoundStyleE2ESK_EENS1_15EpilogueDefaultEEEEEvvEEEEvNT_6ParamsE:
        .type           _ZN7cutlass13device_kernelINS_4gemm6kernel13GemmUniversalIN4cute5tupleIJiiiiEEENS1_10collective13CollectiveMmaINS1_34MainloopSm90TmaGmmaWarpSpecializedILi25ENS5_IJNS4_1CILi2EEENSA_ILi1EEESC_EEENS1_35KernelTmaWarpSpecializedCooperativeEEENS5_IJNSA_ILi192EEENSA_ILi96EEENSA_ILi16EEEEEENS_6half_tENS5_IJlSC_lEEESK_SL_NS4_8TiledMMAINS4_8MMA_AtomIJNS4_4SM904GMMA25MMA_64x96x16_F32F16F16_SSILNSP_5MajorE0ELSR_0ELNSP_7ScaleInE1ELSS_1EEEEEENS4_6LayoutISD_NS5_IJSC_NSA_ILi0EEESW_EEEEENS5_IJNS4_10UnderscoreESZ_SZ_EEEEENS4_13SM90_TMA_LOADENS4_14ComposedLayoutINS4_7SwizzleILi1ELi4ELi3EEENS4_18smem_ptr_flag_bitsILi16EEENSV_INS5_IJNSA_ILi8EEESI_EEENS5_IJSI_SC_EEEEEEEvNS4_8identityENS4_23SM90_TMA_LOAD_MULTICASTES1C_vS1D_EENS_8epilogue10collective6detail29Sm90TmaWarpSpecializedAdapterINS1H_15DefaultEpilogueISK_SL_SL_NS1G_6thread17LinearCombinationISK_Li1EffLNS1L_9ScaleType4KindE0ELNS_15FloatRoundStyleE2ESK_EENS1_15EpilogueDefaultEEEEEvvEEEEvNT_6ParamsE,@function
        .size           _ZN7cutlass13device_kernelINS_4gemm6kernel13GemmUniversalIN4cute5tupleIJiiiiEEENS1_10collective13CollectiveMmaINS1_34MainloopSm90TmaGmmaWarpSpecializedILi25ENS5_IJNS4_1CILi2EEENSA_ILi1EEESC_EEENS1_35KernelTmaWarpSpecializedCooperativeEEENS5_IJNSA_ILi192EEENSA_ILi96EEENSA_ILi16EEEEEENS_6half_tENS5_IJlSC_lEEESK_SL_NS4_8TiledMMAINS4_8MMA_AtomIJNS4_4SM904GMMA25MMA_64x96x16_F32F16F16_SSILNSP_5MajorE0ELSR_0ELNSP_7ScaleInE1ELSS_1EEEEEENS4_6LayoutISD_NS5_IJSC_NSA_ILi0EEESW_EEEEENS5_IJNS4_10UnderscoreESZ_SZ_EEEEENS4_13SM90_TMA_LOADENS4_14ComposedLayoutINS4_7SwizzleILi1ELi4ELi3EEENS4_18smem_ptr_flag_bitsILi16EEENSV_INS5_IJNSA_ILi8EEESI_EEENS5_IJSI_SC_EEEEEEEvNS4_8identityENS4_23SM90_TMA_LOAD_MULTICASTES1C_vS1D_EENS_8epilogue10collective6detail29Sm90TmaWarpSpecializedAdapterINS1H_15DefaultEpilogueISK_SL_SL_NS1G_6thread17LinearCombinationISK_Li1EffLNS1L_9ScaleType4KindE0ELNS_15FloatRoundStyleE2ESK_EENS1_15EpilogueDefaultEEEEEvvEEEEvNT_6ParamsE,(.L_x_304 - _ZN7cutlass13device_kernelINS_4gemm6kernel13GemmUniversalIN4cute5tupleIJiiiiEEENS1_10collective13CollectiveMmaINS1_34MainloopSm90TmaGmmaWarpSpecializedILi25ENS5_IJNS4_1CILi2EEENSA_ILi1EEESC_EEENS1_35KernelTmaWarpSpecializedCooperativeEEENS5_IJNSA_ILi192EEENSA_ILi96EEENSA_ILi16EEEEEENS_6half_tENS5_IJlSC_lEEESK_SL_NS4_8TiledMMAINS4_8MMA_AtomIJNS4_4SM904GMMA25MMA_64x96x16_F32F16F16_SSILNSP_5MajorE0ELSR_0ELNSP_7ScaleInE1ELSS_1EEEEEENS4_6LayoutISD_NS5_IJSC_NSA_ILi0EEESW_EEEEENS5_IJNS4_10UnderscoreESZ_SZ_EEEEENS4_13SM90_TMA_LOADENS4_14ComposedLayoutINS4_7SwizzleILi1ELi4ELi3EEENS4_18smem_ptr_flag_bitsILi16EEENSV_INS5_IJNSA_ILi8EEESI_EEENS5_IJSI_SC_EEEEEEEvNS4_8identityENS4_23SM90_TMA_LOAD_MULTICASTES1C_vS1D_EENS_8epilogue10collective6detail29Sm90TmaWarpSpecializedAdapterINS1H_15DefaultEpilogueISK_SL_SL_NS1G_6thread17LinearCombinationISK_Li1EffLNS1L_9ScaleType4KindE0ELNS_15FloatRoundStyleE2ESK_EENS1_15EpilogueDefaultEEEEEvvEEEEvNT_6ParamsE)
        .other          _ZN7cutlass13device_kernelINS_4gemm6kernel13GemmUniversalIN4cute5tupleIJiiiiEEENS1_10collective13CollectiveMmaINS1_34MainloopSm90TmaGmmaWarpSpecializedILi25ENS5_IJNS4_1CILi2EEENSA_ILi1EEESC_EEENS1_35KernelTmaWarpSpecializedCooperativeEEENS5_IJNSA_ILi192EEENSA_ILi96EEENSA_ILi16EEEEEENS_6half_tENS5_IJlSC_lEEESK_SL_NS4_8TiledMMAINS4_8MMA_AtomIJNS4_4SM904GMMA25MMA_64x96x16_F32F16F16_SSILNSP_5MajorE0ELSR_0ELNSP_7ScaleInE1ELSS_1EEEEEENS4_6LayoutISD_NS5_IJSC_NSA_ILi0EEESW_EEEEENS5_IJNS4_10UnderscoreESZ_SZ_EEEEENS4_13SM90_TMA_LOADENS4_14ComposedLayoutINS4_7SwizzleILi1ELi4ELi3EEENS4_18smem_ptr_flag_bitsILi16EEENSV_INS5_IJNSA_ILi8EEESI_EEENS5_IJSI_SC_EEEEEEEvNS4_8identityENS4_23SM90_TMA_LOAD_MULTICASTES1C_vS1D_EENS_8epilogue10collective6detail29Sm90TmaWarpSpecializedAdapterINS1H_15DefaultEpilogueISK_SL_SL_NS1G_6thread17LinearCombinationISK_Li1EffLNS1L_9ScaleType4KindE0ELNS_15FloatRoundStyleE2ESK_EENS1_15EpilogueDefaultEEEEEvvEEEEvNT_6ParamsE,@"STO_CUDA_ENTRY STV_DEFAULT"
_ZN7cutlass13device_kernelINS_4gemm6kernel13GemmUniversalIN4cute5tupleIJiiiiEEENS1_10collective13CollectiveMmaINS1_34MainloopSm90TmaGmmaWarpSpecializedILi25ENS5_IJNS4_1CILi2EEENSA_ILi1EEESC_EEENS1_35KernelTmaWarpSpecializedCooperativeEEENS5_IJNSA_ILi192EEENSA_ILi96EEENSA_ILi16EEEEEENS_6half_tENS5_IJlSC_lEEESK_SL_NS4_8TiledMMAINS4_8MMA_AtomIJNS4_4SM904GMMA25MMA_64x96x16_F32F16F16_SSILNSP_5MajorE0ELSR_0ELNSP_7ScaleInE1ELSS_1EEEEEENS4_6LayoutISD_NS5_IJSC_NSA_ILi0EEESW_EEEEENS5_IJNS4_10UnderscoreESZ_SZ_EEEEENS4_13SM90_TMA_LOADENS4_14ComposedLayoutINS4_7SwizzleILi1ELi4ELi3EEENS4_18smem_ptr_flag_bitsILi16EEENSV_INS5_IJNSA_ILi8EEESI_EEENS5_IJSI_SC_EEEEEEEvNS4_8identityENS4_23SM90_TMA_LOAD_MULTICASTES1C_vS1D_EENS_8epilogue10collective6detail29Sm90TmaWarpSpecializedAdapterINS1H_15DefaultEpilogueISK_SL_SL_NS1G_6thread17LinearCombinationISK_Li1EffLNS1L_9ScaleType4KindE0ELNS_15FloatRoundStyleE2ESK_EENS1_15EpilogueDefaultEEEEEvvEEEEvNT_6ParamsE:
[----:B------:R-:W0:Y:S01]  /*0000*/  LDC R1, c[0x0][0x28] ;  /* 0x00000a00ff017b82 */ /* 0x000e220000000800 */
[----:B------:R-:W1:Y:S01]  /*0010*/  S2R R18, SR_TID.X ;  /* 0x0000000000127919 */ /* 0x000e620000002100 */
[----:B------:R-:W-:Y:S01]  /*0020*/  ELECT P0, URZ, PT ;  /* 0x00000000003f782f */ /* 0x000fe20003800000 */
[----:B------:R-:W-:Y:S01]  /*0030*/  BSSY B0, `(.L_x_0) ;  /* 0x000000f000007945 */ /* 0x000fe20003800000 */
[--C-:B-1----:R-:W-:Y:S02]  /*0040*/  SHF.R.U32.HI R0, RZ, 0x5, R18.reuse ;  /* 0x00000005ff007819 */ /* 0x102fe40000011612 */
[----:B------:R-:W-:-:S03]  /*0050*/  SHF.R.U32.HI R3, RZ, 0x7, R18 ;  /* 0x00000007ff037819 */ /* 0x000fc60000011612 */
[----:B------:R-:W1:Y:S04]  /*0060*/  SHFL.IDX PT, R2, R0, RZ, 0x1f ;  /* 0x00001fff00027589 */ /* 0x000e6800000e0000 */
[----:B------:R2:W3:Y:S01]  /*0070*/  SHFL.IDX PT, R5, R3, RZ, 0x1f ;  /* 0x00001fff03057589 */ /* 0x0004e200000e0000 */
[----:B-1----:R-:W-:-:S13]  /*0080*/  ISETP.NE.OR P0, PT, R2, RZ, !P0 ;  /* 0x000000ff0200720c */ /* 0x002fda0004705670 */
[----:B0-23--:R-:W-:Y:S05]  /*0090*/  @P0 BRA `(.L_x_1) ;  /* 0x0000000000200947 */ /* 0x00dfea0003800000 */
[----:B------:R-:W-:Y:S02]  /*00a0*/  ULDC.64 UR4, c[0x0][0x198] ;  /* 0x0000660000047ab9 */ /* 0x000fe40000000a00 */
[----:B------:R-:W-:Y:S02]  /*00b0*/  UIADD3 UR6, UP0, UR4, 0xf0, URZ ;  /* 0x000000f004067890 */ /* 0x000fe4000ff1e03f */
[----:B------:R-:W-:Y:S02]  /*00c0*/  UIADD3 UR4, UP1, UR4, 0x1f0, URZ ;  /* 0x000001f004047890 */ /* 0x000fe4000ff3e03f */
[----:B------:R-:W-:Y:S02]  /*00d0*/  UIADD3.X UR7, URZ, UR5, URZ, UP0, !UPT ;  /* 0x000000053f077290 */ /* 0x000fe400087fe43f */
[----:B------:R-:W-:-:S07]  /*00e0*/  UIADD3.X UR5, URZ, UR5, URZ, UP1, !UPT ;  /* 0x000000053f057290 */ /* 0x000fce0008ffe43f */
[----:B------:R0:W-:Y:S02]  /*00f0*/  UTMACCTL.PF [UR6] ;  /* 0x00000000060079b9 */ /* 0x0001e40008040000 */
[----:B------:R0:W-:Y:S02]  /*0100*/  UTMACCTL.PF [UR4] ;  /* 0x00000000040079b9 */ /* 0x0001e40008040000 */
[----:B0-----:R-:W-:Y:S01]  /*0110*/  NOP ;  /* 0x0000000000007918 */ /* 0x001fe20000000000 */
.L_x_1:
[----:B------:R-:W-:Y:S05]  /*0120*/  BSYNC B0 ;  /* 0x0000000000007941 */ /* 0x000fea0003800000 */
.L_x_0:
[----:B------:R-:W0:Y:S02]  /*0130*/  SHFL.IDX PT, R3, R0, RZ, 0x1f ;  /* 0x00001fff00037589 */ /* 0x000e2400000e0000 */
[----:B0-----:R-:W-:-:S13]  /*0140*/  ISETP.NE.AND P0, PT, R3, RZ, PT ;  /* 0x000000ff0300720c */ /* 0x001fda0003f05270 */
[----:B------:R-:W-:Y:S05]  /*0150*/  @P0 BRA `(.L_x_2) ;  /* 0x00000004000c0947 */ /* 0x000fea0003800000 */
[----:B------:R-:W-:Y:S01]  /*0160*/  ELECT P0, URZ, PT ;  /* 0x00000000003f782f */ /* 0x000fe20003800000 */
[----:B------:R-:W-:-:S12]  /*0170*/  BSSY B0, `(.L_x_2) ;  /* 0x0000041000007945 */ /* 0x000fd80003800000 */
[----:B------:R-:W-:Y:S05]  /*0180*/  @!P0 BRA `(.L_x_3) ;  /* 0x0000000000fc8947 */ /* 0x000fea0003800000 */
[----:B------:R-:W0:Y:S01]  /*0190*/  S2UR UR8, SR_CgaCtaId ;  /* 0x00000000000879c3 */ /* 0x000e220000008800 */
[----:B------:R-:W-:Y:S01]  /*01a0*/  UMOV UR4, 0x400 ;  /* 0x0000040000047882 */ /* 0x000fe20000000000 */
[----:B------:R-:W-:Y:S01]  /*01b0*/  UMOV UR5, 0x1 ;  /* 0x0000000100057882 */ /* 0x000fe20000000000 */
[----:B------:R-:W-:Y:S02]  /*01c0*/  UMOV UR6, 0x4 ;  /* 0x0000000400067882 */ /* 0x000fe40000000000 */
[----:B------:R-:W-:-:S04]  /*01d0*/  UIADD3 UR6, -UR6, 0x100000, URZ ;  /* 0x0010000006067890 */ /* 0x000fc8000fffe13f */
[----:B------:R-:W-:Y:S02]  /*01e0*/  USHF.L.U32 UR7, UR6, 0xb, URZ ;  /* 0x0000000b06077899 */ /* 0x000fe4000800063f */
[----:B------:R-:W-:Y:S02]  /*01f0*/  USHF.L.U32 UR6, UR6, 0x1, URZ ;  /* 0x0000000106067899 */ /* 0x000fe4000800063f */
[----:B0-----:R-:W-:Y:S02]  /*0200*/  ULEA UR8, UR8, UR4, 0x18 ;  /* 0x0000000408087291 */ /* 0x001fe4000f8ec03f */
[----:B------:R-:W-:-:S04]  /*0210*/  UIADD3 UR4, -UR5, 0x100000, URZ ;  /* 0x0010000005047890 */ /* 0x000fc8000fffe13f */
[----:B------:R-:W-:Y:S02]  /*0220*/  USHF.L.U32 UR5, UR4, 0xb, URZ ;  /* 0x0000000b04057899 */ /* 0x000fe4000800063f */
[----:B------:R-:W-:Y:S01]  /*0230*/  USHF.L.U32 UR4, UR4, 0x1, URZ ;  /* 0x0000000104047899 */ /* 0x000fe2000800063f */
[----:B------:R-:W0:Y:S11]  /*0240*/  FENCE.VIEW.ASYNC.S ;  /* 0x00000000000073c6 */ /* 0x000e360000000000 */
[----:B0-----:R0:W1:Y:S01]  /*0250*/  SYNCS.EXCH.64 URZ, [UR8], UR4 ;  /* 0x00000004083f75b2 */ /* 0x0010620008000100 */
[----:B------:R0:W2:Y:S01]  /*0260*/  SYNCS.EXCH.64 URZ, [UR8+0xc8], UR6 ;  /* 0x0000c806083f75b2 */ /* 0x0000a20008000100 */
[----:B------:R0:W3:Y:S01]  /*0270*/  SYNCS.EXCH.64 URZ, [UR8+0x8], UR4 ;  /* 0x00000804083f75b2 */ /* 0x0000e20008000100 */
[----:B------:R0:W4:Y:S01]  /*0280*/  SYNCS.EXCH.64 URZ, [UR8+0xd0], UR6 ;  /* 0x0000d006083f75b2 */ /* 0x0001220008000100 */
[----:B------:R0:W0:Y:S01]  /*0290*/  SYNCS.EXCH.64 URZ, [UR8+0x10], UR4 ;  /* 0x00001004083f75b2 */ /* 0x0000220008000100 */
        /* <DEDUP_REMOVED lines=45> */
[----:B-1234-:R-:W-:Y:S01]  /*0570*/  NOP ;  /* 0x0000000000007918 */ /* 0x01efe20000000000 */
.L_x_3:
[----:B0-----:R-:W-:Y:S05]  /*0580*/  BSYNC B0 ;  /* 0x0000000000007941 */ /* 0x001fea0003800000 */
.L_x_2:
[----:B------:R-:W-:Y:S01]  /*0590*/  SHF.R.S32.HI R7, RZ, 0x1f, R18 ;  /* 0x0000001fff077819 */ /* 0x000fe20000011412 */
[----:B------:R-:W0:Y:S01]  /*05a0*/  SHFL.IDX PT, R0, R0, RZ, 0x1f ;  /* 0x00001fff00007589 */ /* 0x000e2200000e0000 */
[----:B------:R-:W1:Y:S01]  /*05b0*/  S2UR UR8, SR_CTAID.X ;  /* 0x00000000000879c3 */ /* 0x000e620000002500 */
[----:B------:R-:W-:Y:S02]  /*05c0*/  ELECT P0, URZ, PT ;  /* 0x00000000003f782f */ /* 0x000fe40003800000 */
[----:B------:R-:W-:Y:S01]  /*05d0*/  LEA.HI R7, R7, R18, RZ, 0x7 ;  /* 0x0000001207077211 */ /* 0x000fe200078f38ff */
[----:B------:R-:W2:Y:S01]  /*05e0*/  S2R R4, SR_CTAID.Y ;  /* 0x0000000000047919 */ /* 0x000ea20000002600 */
[----:B------:R-:W-:Y:S01]  /*05f0*/  SHF.R.S32.HI R8, RZ, 0x1f, R3 ;  /* 0x0000001fff087819 */ /* 0x000fe20000011403 */
[----:B------:R-:W-:Y:S01]  /*0600*/  ULDC UR4, c[0x0][0x150] ;  /* 0x0000540000047ab9 */ /* 0x000fe20000000800 */
[----:B------:R-:W-:Y:S01]  /*0610*/  LOP3.LUT R7, R7, 0xffffff80, RZ, 0xc0, !PT ;  /* 0xffffff8007077812 */ /* 0x000fe200078ec0ff */
[----:B------:R-:W-:Y:S01]  /*0620*/  NOP ;  /* 0x0000000000007918 */ /* 0x000fe20000000000 */
[----:B------:R-:W-:Y:S01]  /*0630*/  LEA.HI R8, R8, R3, RZ, 0x2 ;  /* 0x0000000308087211 */ /* 0x000fe200078f10ff */
[----:B------:R-:W3:Y:S01]  /*0640*/  LDC R10, c[0x0][0x144] ;  /* 0x00005100ff0a7b82 */ /* 0x000ee20000000800 */
[----:B------:R-:W-:Y:S01]  /*0650*/  NOP ;  /* 0x0000000000007918 */ /* 0x000fe20000000000 */
[----:B------:R-:W-:Y:S01]  /*0660*/  IMAD.IADD R6, R18, 0x1, -R7 ;  /* 0x0000000112067824 */ /* 0x000fe200078e0a07 */
[----:B------:R-:W-:Y:S01]  /*0670*/  LOP3.LUT R8, R8, 0x3ffffffc, RZ, 0xc0, !PT ;  /* 0x3ffffffc08087812 */ /* 0x000fe200078ec0ff */
[----:B------:R-:W-:Y:S01]  /*0680*/  IMAD.MOV.U32 R23, RZ, RZ, 0x1 ;  /* 0x00000001ff177424 */ /* 0x000fe200078e00ff */
[----:B------:R-:W-:-:S02]  /*0690*/  ISETP.NE.AND P3, PT, R5, RZ, PT ;  /* 0x000000ff0500720c */ /* 0x000fc40003f65270 */
[----:B------:R-:W-:Y:S01]  /*06a0*/  SHF.R.S32.HI R7, RZ, 0x1f, R6 ;  /* 0x0000001fff077819 */ /* 0x000fe20000011406 */
[----:B------:R-:W-:Y:S01]  /*06b0*/  IMAD.IADD R8, R3, 0x1, -R8 ;  /* 0x0000000103087824 */ /* 0x000fe200078e0a08 */
[----:B------:R-:W4:Y:S02]  /*06c0*/  LDC R13, c[0x0][0x140] ;  /* 0x00005000ff0d7b82 */ /* 0x000f240000000800 */
[----:B------:R-:W-:Y:S02]  /*06d0*/  LEA.HI R7, R7, R6, RZ, 0x3 ;  /* 0x0000000607077211 */ /* 0x000fe400078f18ff */
[----:B0-----:R-:W-:Y:S02]  /*06e0*/  ISETP.NE.OR P0, PT, R0, RZ, !P0 ;  /* 0x000000ff0000720c */ /* 0x001fe40004705670 */
[--C-:B------:R-:W-:Y:S02]  /*06f0*/  SHF.R.S32.HI R0, RZ, 0x3, R7.reuse ;  /* 0x00000003ff007819 */ /* 0x100fe40000011407 */
[----:B------:R-:W-:-:S02]  /*0700*/  SHF.R.S32.HI R7, RZ, 0x1f, R7 ;  /* 0x0000001fff077819 */ /* 0x000fc40000011407 */
[----:B-1----:R-:W-:Y:S02]  /*0710*/  I2FP.F32.U32 R9, UR8 ;  /* 0x0000000800097c45 */ /* 0x002fe40008201000 */
[----:B------:R-:W-:-:S03]  /*0720*/  LEA.HI R7, R7, R0, RZ, 0x2 ;  /* 0x0000000007077211 */ /* 0x000fc600078f10ff */
[----:B------:R-:W-:Y:S01]  /*0730*/  FMUL R9, R9, UR4 ;  /* 0x0000000409097c20 */ /* 0x000fe20008400000 */
[----:B------:R-:W-:Y:S01]  /*0740*/  LOP3.LUT R7, R7, 0xfffffffc, RZ, 0xc0, !PT ;  /* 0xfffffffc07077812 */ /* 0x000fe200078ec0ff */
[----:B------:R-:W-:Y:S01]  /*0750*/  VOTEU.ALL UP0, P0 ;  /* 0x00000000003f7886 */ /* 0x000fe20000000000 */
[----:B--2---:R-:W-:Y:S01]  /*0760*/  I2FP.F32.U32 R3, R4 ;  /* 0x0000000400037245 */ /* 0x004fe20000201000 */
[----:B------:R-:W-:Y:S01]  /*0770*/  ULDC UR4, c[0x0][0x154] ;  /* 0x0000550000047ab9 */ /* 0x000fe20000000800 */
[----:B------:R-:W-:Y:S01]  /*0780*/  VOTEU.ALL UP1, P0 ;  /* 0x00000000003f7886 */ /* 0x000fe20000020000 */
[----:B------:R-:W0:Y:S01]  /*0790*/  F2I.U32.TRUNC.NTZ R9, R9 ;  /* 0x0000000900097305 */ /* 0x000e22000020f000 */
[----:B------:R-:W-:Y:S01]  /*07a0*/  IMAD.IADD R7, R0, 0x1, -R7 ;  /* 0x0000000100077824 */ /* 0x000fe200078e0a07 */
[----:B------:R-:W1:Y:S01]  /*07b0*/  @!UP0 S2UR UR7, SR_CgaCtaId ;  /* 0x00000000000789c3 */ /* 0x000e620000008800 */
[----:B------:R-:W-:Y:S01]  /*07c0*/  FMUL R12, R3, UR4 ;  /* 0x00000004030c7c20 */ /* 0x000fe20008400000 */
[----:B------:R-:W-:Y:S01]  /*07d0*/  UMOV UR4, 0x20 ;  /* 0x0000002000047882 */ /* 0x000fe20000000000 */
[----:B------:R-:W-:Y:S01]  /*07e0*/  IMAD R8, R8, 0x4, R7 ;  /* 0x0000000408087824 */ /* 0x000fe200078e0207 */
[----:B------:R-:W-:Y:S01]  /*07f0*/  @!UP0 UMOV UR6, 0x400 ;  /* 0x0000040000068882 */ /* 0x000fe20000000000 */
[----:B------:R-:W-:-:S04]  /*0800*/  @!UP0 UIADD3 UR4, -UR4, 0x100000, URZ ;  /* 0x0010000004048890 */ /* 0x000fc8000fffe13f */
[----:B------:R-:W-:Y:S02]  /*0810*/  @!UP0 USHF.L.U32 UR5, UR4, 0xb, URZ ;  /* 0x0000000b04058899 */ /* 0x000fe4000800063f */
[----:B------:R-:W-:Y:S01]  /*0820*/  @!UP0 USHF.L.U32 UR4, UR4, 0x1, URZ ;  /* 0x0000000104048899 */ /* 0x000fe2000800063f */
[----:B----4-:R-:W-:Y:S01]  /*0830*/  ISETP.EQ.U32.AND P2, PT, R13, 0x1, PT ;  /* 0x000000010d00780c */ /* 0x010fe20003f42070 */
[----:B------:R-:W2:Y:S01]  /*0840*/  F2I.U32.TRUNC.NTZ R12, R12 ;  /* 0x0000000c000c7305 */ /* 0x000ea2000020f000 */
[----:B------:R-:W-:Y:S01]  /*0850*/  LEA.HI R0, R8, R8, RZ, 0x1 ;  /* 0x0000000808007211 */ /* 0x000fe200078f08ff */
[----:B------:R-:W4:Y:S03]  /*0860*/  LDC R7, c[0x0][0x148] ;  /* 0x00005200ff077b82 */ /* 0x000f260000000800 */
[----:B------:R-:W-:Y:S01]  /*0870*/  LOP3.LUT R11, R0, 0xfffffffe, RZ, 0xc0, !PT ;  /* 0xfffffffe000b7812 */ /* 0x000fe200078ec0ff */
[----:B0-----:R-:W-:Y:S01]  /*0880*/  IMAD.MOV R15, RZ, RZ, -R9 ;  /* 0x000000ffff0f7224 */ /* 0x001fe200078e0a09 */
[----:B------:R-:W-:-:S03]  /*0890*/  SHF.R.S32.HI R9, RZ, 0x1f, R2 ;  /* 0x0000001fff097819 */ /* 0x000fc60000011402 */
[----:B---3--:R-:W-:Y:S01]  /*08a0*/  IMAD R3, R10, R15, UR8 ;  /* 0x000000080a037e24 */ /* 0x008fe2000f8e020f */
[----:B------:R-:W-:Y:S01]  /*08b0*/  LEA.HI R9, R9, R2, RZ, 0x2 ;  /* 0x0000000209097211 */ /* 0x000fe200078f10ff */
[C---:B------:R-:W-:Y:S02]  /*08c0*/  IMAD.IADD R0, R8.reuse, 0x1, -R11 ;  /* 0x0000000108007824 */ /* 0x040fe400078e0a0b */
[----:B------:R-:W-:Y:S01]  /*08d0*/  IMAD.SHL.U32 R11, R8, 0x4, RZ ;  /* 0x00000004080b7824 */ /* 0x000fe200078e00ff */
[----:B------:R-:W-:Y:S01]  /*08e0*/  LOP3.LUT R9, R9, 0xfffffffc, RZ, 0xc0, !PT ;  /* 0xfffffffc09097812 */ /* 0x000fe200078ec0ff */
[----:B--2---:R-:W-:Y:S01]  /*08f0*/  IMAD.MOV R21, RZ, RZ, -R12 ;  /* 0x000000ffff157224 */ /* 0x004fe200078e0a0c */
[----:B------:R-:W-:Y:S01]  /*0900*/  ISETP.NE.AND P4, PT, R0, R3, PT ;  /* 0x000000030000720c */ /* 0x000fe20003f85270 */
[----:B-1----:R-:W-:Y:S01]  /*0910*/  @!UP0 ULEA UR6, UR7, UR6, 0x18 ;  /* 0x0000000607068291 */ /* 0x002fe2000f8ec03f */
[----:B------:R-:W-:Y:S01]  /*0920*/  LOP3.LUT R22, R8, 0xc, R11, 0x78, !PT ;  /* 0x0000000c08167812 */ /* 0x000fe200078e780b */
[----:B------:R-:W-:Y:S01]  /*0930*/  IMAD.IADD R0, R2, 0x1, -R9 ;  /* 0x0000000102007824 */ /* 0x000fe200078e0a09 */
[----:B------:R-:W-:Y:S01]  /*0940*/  VOTEU.ALL UP0, P0 ;  /* 0x00000000003f7886 */ /* 0x000fe20000000000 */
[----:B------:R-:W-:Y:S01]  /*0950*/  LOP3.LUT P0, RZ, R6, 0x7, RZ, 0xc0, !PT ;  /* 0x0000000706ff7812 */ /* 0x000fe2000780c0ff */
[----:B------:R-:W-:-:S02]  /*0960*/  VIADD R6, R5, 0xffffffff ;  /* 0xffffffff05067836 */ /* 0x000fc40000000000 */
[----:B------:R-:W-:Y:S01]  /*0970*/  ISETP.NE.AND P1, PT, R0, 0x3, PT ;  /* 0x000000030000780c */ /* 0x000fe20003f25270 */
[----:B----4-:R-:W-:Y:S01]  /*0980*/  IMAD R9, R7, R21, R4 ;  /* 0x0000001507097224 */ /* 0x010fe200078e0204 */
[----:B------:R-:W-:Y:S02]  /*0990*/  ISETP.LT.U32.AND P0, PT, R22, 0x2, !P0 ;  /* 0x000000021600780c */ /* 0x000fe40004701070 */
[----:B------:R-:W-:Y:S01]  /*09a0*/  ISETP.EQ.OR P1, PT, R0, RZ, !P1 ;  /* 0x000000ff0000720c */ /* 0x000fe20004f22670 */
[----:B------:R-:W0:Y:S02]  /*09b0*/  FENCE.VIEW.ASYNC.S ;  /* 0x00000000000073c6 */ /* 0x000e240000000000 */
[----:B0-----:R0:W1:Y:S01]  /*09c0*/  @!UP0 SYNCS.EXCH.64 URZ, [UR6+0x1a0], UR4 ;  /* 0x0001a004063f85b2 */ /* 0x0010620008000100 */
[----:B------:R-:W-:Y:S02]  /*09d0*/  @P4 LEA.HI R2, R22, R22, RZ, 0x1 ;  /* 0x0000001616024211 */ /* 0x000fe400078f08ff */
[----:B------:R-:W-:-:S02]  /*09e0*/  ISETP.EQ.AND P1, PT, R5, RZ, P1 ;  /* 0x000000ff0500720c */ /* 0x000fc40000f22270 */
[----:B------:R-:W-:Y:S02]  /*09f0*/  @P4 SHF.R.S32.HI R2, RZ, 0x1, R2 ;  /* 0x00000001ff024819 */ /* 0x000fe40000011402 */
[----:B------:R-:W-:Y:S02]  /*0a00*/  ISETP.GE.U32.AND P6, PT, R6, 0x2, PT ;  /* 0x000000020600780c */ /* 0x000fe40003fc6070 */
[----:B------:R-:W-:Y:S02]  /*0a10*/  @P4 ISETP.NE.AND P5, PT, R2, R9, PT ;  /* 0x000000090200420c */ /* 0x000fe40003fa5270 */
[----:B------:R-:W-:Y:S02]  /*0a20*/  SEL R2, RZ, 0x1, !P0 ;  /* 0x00000001ff027807 */ /* 0x000fe40004000000 */
[----:B------:R-:W-:Y:S02]  /*0a30*/  @P4 SEL R23, RZ, 0x1, P5 ;  /* 0x00000001ff174807 */ /* 0x000fe40002800000 */
[----:B------:R-:W-:Y:S01]  /*0a40*/  SEL R19, RZ, 0x1, !P1 ;  /* 0x00000001ff137807 */ /* 0x000fe20004800000 */
[----:B------:R0:W2:Y:S01]  /*0a50*/  @!UP1 SYNCS.EXCH.64 URZ, [UR6+0x1a8], UR4 ;  /* 0x0001a804063f95b2 */ /* 0x0000a20008000100 */
[----:B------:R-:W-:Y:S01]  /*0a60*/  LOP3.LUT R23, R23, R2, RZ, 0xc0, !PT ;  /* 0x0000000217177212 */ /* 0x000fe200078ec0ff */
[----:B------:R-:W-:Y:S01]  /*0a70*/  NOP ;  /* 0x0000000000007918 */ /* 0x000fe20000000000 */
[----:B------:R-:W-:Y:S01]  /*0a80*/  SEL R19, R19, 0x2, P6 ;  /* 0x0000000213137807 */ /* 0x000fe20003000000 */
[----:B------:R-:W-:Y:S06]  /*0a90*/  @!P2 BRA `(.L_x_4) ;  /* 0x000000000008a947 */ /* 0x000fec0003800000 */
[----:B-12---:R-:W-:Y:S01]  /*0aa0*/  UCGABAR_ARV ;  /* 0x00000000000079c7 */ /* 0x006fe20008000000 */
[----:B------:R-:W-:Y:S05]  /*0ab0*/  BRA `(.L_x_5) ;  /* 0x0000000000047947 */ /* 0x000fea0003800000 */
.L_x_4:
[----:B-12---:R-:W-:Y:S01]  /*0ac0*/  NOP ;  /* 0x0000000000007918 */ /* 0x006fe20000000000 */
.L_x_5:
[----:B------:R-:W1:Y:S01]  /*0ad0*/  LDC R2, c[0x0][0x65c] ;  /* 0x00019700ff027b82 */ /* 0x000e620000000800 */
[----:B------:R-:W-:Y:S02]  /*0ae0*/  IMAD.U32 R8, RZ, RZ, UR8 ;  /* 0x00000008ff087e24 */ /* 0x000fe4000f8e00ff */
[----:B------:R-:W-:Y:S01]  /*0af0*/  IMAD.MOV.U32 R9, RZ, RZ, RZ ;  /* 0x000000ffff097224 */ /* 0x000fe200078e00ff */
[----:B-1----:R-:W-:-:S04]  /*0b00*/  ISETP.NE.AND P1, PT, R2, 0x1, PT ;  /* 0x000000010200780c */ /* 0x002fc80003f25270 */
[----:B------:R-:W-:-:S09]  /*0b10*/  P2R R5, PR, RZ, 0x2 ;  /* 0x00000002ff057803 */ /* 0x000fd20000000000 */
[----:B------:R-:W1:Y:S01]  /*0b20*/  @P1 LDC R17, c[0x0][0x10] ;  /* 0x00000400ff111b82 */ /* 0x000e620000000800 */
[----:B------:R-:W-:Y:S02]  /*0b30*/  @P1 IMAD.MOV.U32 R5, RZ, RZ, RZ ;  /* 0x000000ffff051224 */ /* 0x000fe400078e00ff */
[----:B------:R-:W-:-:S05]  /*0b40*/  @P1 IMAD.MOV.U32 R13, RZ, RZ, RZ ;  /* 0x000000ffff0d1224 */ /* 0x000fca00078e00ff */
[----:B------:R-:W2:Y:S01]  /*0b50*/  @!P1 LDC R11, c[0x0][0xc] ;  /* 0x00000300ff0b9b82 */ /* 0x000ea20000000800 */
[----:B-1----:R-:W-:-:S04]  /*0b60*/  @P1 IMAD.WIDE.U32 R16, R17, UR8, R4 ;  /* 0x0000000811101c25 */ /* 0x002fc8000f8e0004 */
[----:B------:R-:W-:Y:S02]  /*0b70*/  @P1 IMAD.IADD R17, R17, 0x1, R13 ;  /* 0x0000000111111824 */ /* 0x000fe400078e020d */
[----:B--2---:R-:W-:-:S04]  /*0b80*/  @!P1 IMAD.WIDE.U32 R8, R4, R11, R8 ;  /* 0x0000000b04089225 */ /* 0x004fc800078e0008 */
[----:B------:R-:W-:Y:S02]  /*0b90*/  @!P1 IMAD.MOV.U32 R16, RZ, RZ, R8 ;  /* 0x000000ffff109224 */ /* 0x000fe400078e0008 */
[----:B------:R-:W-:Y:S01]  /*0ba0*/  @!P1 IMAD.MOV.U32 R17, RZ, RZ, R9 ;  /* 0x000000ffff119224 */ /* 0x000fe200078e0009 */
[----:B------:R-:W-:Y:S06]  /*0bb0*/  @!P2 BRA `(.L_x_6) ;  /* 0x00000000000ca947 */ /* 0x000fec0003800000 */
[----:B------:R-:W-:Y:S01]  /*0bc0*/  UCGABAR_WAIT ;  /* 0x0000000000007dc7 */ /* 0x000fe20008000000 */
[----:B------:R-:W-:Y:S01]  /*0bd0*/  CCTL.IVALL ;  /* 0x00000000ff00798f */ /* 0x000fe20002000000 */
[----:B------:R-:W-:Y:S05]  /*0be0*/  BRA `(.L_x_7) ;  /* 0x0000000000047947 */ /* 0x000fea0003800000 */
.L_x_6:
[----:B------:R-:W-:Y:S06]  /*0bf0*/  BAR.SYNC.DEFER_BLOCKING 0x0 ;  /* 0x0000000000007b1d */ /* 0x000fec0000010000 */
.L_x_7:
[----:B------:R-:W-:Y:S05]  /*0c00*/  @!P3 BRA `(.L_x_8) ;  /* 0x000000880004b947 */ /* 0x000fea0003800000 */
[----:B------:R-:W-:-:S13]  /*0c10*/  ISETP.GT.U32.AND P0, PT, R6, 0x1, PT ;  /* 0x000000010600780c */ /* 0x000fda0003f04070 */
[----:B0-----:R-:W-:Y:S05]  /*0c20*/  @P0 EXIT ;  /* 0x000000000000094d */ /* 0x001fea0003800000 */
[----:B------:R-:W-:Y:S01]  /*0c30*/  ULDC.64 UR4, c[0x0][0x650] ;  /* 0x0001940000047ab9 */ /* 0x000fe20000000a00 */
[----:B------:R-:W-:Y:S01]  /*0c40*/  PRMT R0, RZ, 0x7610, R0 ;  /* 0x00007610ff007816 */ /* 0x000fe20000000000 */
[----:B------:R-:W-:Y:S01]  /*0c50*/  IMAD.MOV.U32 R124, RZ, RZ, -0x1 ;  /* 0xffffffffff7c7424 */ /* 0x000fe200078e00ff */
[----:B------:R-:W-:Y:S01]  /*0c60*/  ISETP.GE.U32.AND P0, PT, R16, UR4, PT ;  /* 0x0000000410007c0c */ /* 0x000fe2000bf06070 */
[----:B------:R-:W-:Y:S02]  /*0c70*/  IMAD.MOV.U32 R123, RZ, RZ, -0x1 ;  /* 0xffffffffff7b7424 */ /* 0x000fe400078e00ff */
[----:B------:R-:W-:Y:S01]  /*0c80*/  IMAD.MOV.U32 R121, RZ, RZ, -0x1 ;  /* 0xffffffffff797424 */ /* 0x000fe200078e00ff */
[----:B------:R-:W-:-:S13]  /*0c90*/  ISETP.GE.U32.AND.EX P0, PT, R17, UR5, PT, P0 ;  /* 0x0000000511007c0c */ /* 0x000fda000bf06100 */
[----:B------:R-:W-:Y:S05]  /*0ca0*/  @P0 BRA `(.L_x_9) ;  /* 0x0000000400280947 */ /* 0x000fea0003800000 */
[----:B------:R-:W0:Y:S01]  /*0cb0*/  LDC.64 R24, c[0x0][0x628] ;  /* 0x00018a00ff187b82 */ /* 0x000e220000000a00 */
[----:B------:R-:W-:Y:S02]  /*0cc0*/  IMAD.MOV.U32 R8, RZ, RZ, R16 ;  /* 0x000000ffff087224 */ /* 0x000fe400078e0010 */
[----:B------:R-:W-:-:S05]  /*0cd0*/  IMAD.MOV.U32 R9, RZ, RZ, R17 ;  /* 0x000000ffff097224 */ /* 0x000fca00078e0011 */
[----:B------:R-:W1:Y:S08]  /*0ce0*/  LDC R0, c[0x0][0x630] ;  /* 0x00018c00ff007b82 */ /* 0x000e700000000800 */
[----:B------:R-:W2:Y:S01]  /*0cf0*/  LDC.64 R26, c[0x0][0x620] ;  /* 0x00018800ff1a7b82 */ /* 0x000ea20000000a00 */
[----:B0-----:R-:W-:-:S04]  /*0d00*/  ISETP.NE.U32.AND P0, PT, R24, RZ, PT ;  /* 0x000000ff1800720c */ /* 0x001fc80003f05070 */
[----:B------:R-:W-:-:S13]  /*0d10*/  ISETP.NE.AND.EX P0, PT, R25, RZ, PT, P0 ;  /* 0x000000ff1900720c */ /* 0x000fda0003f05300 */
[----:B-12---:R-:W-:Y:S05]  /*0d20*/  @!P0 BRA `(.L_x_10) ;  /* 0x0000000000288947 */ /* 0x006fea0003800000 */
[----:B------:R-:W0:Y:S02]  /*0d30*/  LDC R13, c[0x0][0x634] ;  /* 0x00018d00ff0d7b82 */ /* 0x000e240000000800 */
[----:B0-----:R-:W-:-:S05]  /*0d40*/  IADD3 R13, P0, R16, R13, RZ ;  /* 0x0000000d100d7210 */ /* 0x001fca0007f1e0ff */
[----:B------:R-:W-:-:S04]  /*0d50*/  IMAD.X R15, RZ, RZ, R17, P0 ;  /* 0x000000ffff0f7224 */ /* 0x000fc800000e0611 */
[----:B------:R-:W-:-:S04]  /*0d60*/  IMAD.WIDE.U32 R8, R15, R24, RZ ;  /* 0x000000180f087225 */ /* 0x000fc800078e00ff */
[----:B------:R-:W-:-:S04]  /*0d70*/  IMAD.WIDE.U32 R10, P0, R13, R25, R8 ;  /* 0x000000190d0a7225 */ /* 0x000fc80007800008 */
[----:B------:R-:W-:-:S04]  /*0d80*/  IMAD.WIDE.U32 R8, R13, R24, RZ ;  /* 0x000000180d087225 */ /* 0x000fc800078e00ff */
[----:B------:R-:W-:Y:S01]  /*0d90*/  IMAD.X R13, RZ, RZ, RZ, P0 ;  /* 0x000000ffff0d7224 */ /* 0x000fe200000e06ff */
[----:B------:R-:W-:Y:S01]  /*0da0*/  IADD3 RZ, P0, R9, R10, RZ ;  /* 0x0000000a09ff7210 */ /* 0x000fe20007f1e0ff */
[----:B------:R-:W-:-:S04]  /*0db0*/  IMAD.MOV.U32 R12, RZ, RZ, R11 ;  /* 0x000000ffff0c7224 */ /* 0x000fc800078e000b */
[----:B------:R-:W-:-:S08]  /*0dc0*/  IMAD.WIDE.U32.X R8, R15, R25, R12, P0 ;  /* 0x000000190f087225 */ /* 0x000fd000000e040c */
.L_x_10:
[----:B------:R-:W0:Y:S01]  /*0dd0*/  LDC.64 R24, c[0x0][0x640] ;  /* 0x00019000ff187b82 */ /* 0x000e220000000a00 */
[-CC-:B------:R-:W-:Y:S01]  /*0de0*/  SHF.R.U64 R121, R8, R0.reuse, R9.reuse ;  /* 0x0000000008797219 */ /* 0x180fe20000001209 */
[----:B------:R-:W-:Y:S01]  /*0df0*/  IMAD R30, R7, R21, R4 ;  /* 0x00000015071e7224 */ /* 0x000fe200078e0204 */
[----:B------:R-:W-:Y:S01]  /*0e00*/  SHF.R.U32.HI R0, RZ, R0, R9 ;  /* 0x00000000ff007219 */ /* 0x000fe20000011609 */
[----:B------:R-:W-:Y:S01]  /*0e10*/  IMAD.MOV.U32 R21, RZ, RZ, 0x1 ;  /* 0x00000001ff157424 */ /* 0x000fe200078e00ff */
[----:B------:R-:W-:-:S03]  /*0e20*/  IADD3 R5, P0, RZ, -R121, RZ ;  /* 0x80000079ff057210 */ /* 0x000fc60007f1e0ff */
[----:B------:R-:W1:Y:S02]  /*0e30*/  LDC R6, c[0x0][0x618] ;  /* 0x00018600ff067b82 */ /* 0x000e640000000800 */
[----:B------:R-:W-:-:S04]  /*0e40*/  IMAD.X R9, RZ, RZ, ~R0, P0 ;  /* 0x000000ffff097224 */ /* 0x000fc800000e0e00 */
[-C--:B------:R-:W-:Y:S02]  /*0e50*/  IMAD R0, R9, R26.reuse, RZ ;  /* 0x0000001a09007224 */ /* 0x080fe400078e02ff */
[----:B------:R-:W2:Y:S01]  /*0e60*/  LDC R11, c[0x0][0x608] ;  /* 0x00018200ff0b7b82 */ /* 0x000ea20000000800 */
[----:B------:R-:W-:-:S04]  /*0e70*/  IMAD.WIDE.U32 R8, R5, R26, R16 ;  /* 0x0000001a05087225 */ /* 0x000fc800078e0010 */
[----:B------:R-:W-:-:S03]  /*0e80*/  IMAD R5, R5, R27, R0 ;  /* 0x0000001b05057224 */ /* 0x000fc600078e0200 */
[----:B------:R-:W3:Y:S01]  /*0e90*/  LDC R12, c[0x0][0x658] ;  /* 0x00019600ff0c7b82 */ /* 0x000ee20000000800 */
[----:B0-----:R-:W-:Y:S02]  /*0ea0*/  ISETP.NE.U32.AND P0, PT, R24, RZ, PT ;  /* 0x000000ff1800720c */ /* 0x001fe40003f05070 */
[----:B------:R-:W-:Y:S01]  /*0eb0*/  IADD3 R5, R9, R5, RZ ;  /* 0x0000000509057210 */ /* 0x000fe20007ffe0ff */
[----:B------:R-:W-:Y:S01]  /*0ec0*/  IMAD.MOV.U32 R9, RZ, RZ, -0x1 ;  /* 0xffffffffff097424 */ /* 0x000fe200078e00ff */
[----:B------:R-:W-:-:S03]  /*0ed0*/  ISETP.NE.AND.EX P0, PT, R25, RZ, PT, P0 ;  /* 0x000000ff1900720c */ /* 0x000fc60003f05300 */
[----:B------:R-:W0:Y:S01]  /*0ee0*/  LDC R15, c[0x0][0x600] ;  /* 0x00018000ff0f7b82 */ /* 0x000e220000000800 */
[-CC-:B-1----:R-:W-:Y:S02]  /*0ef0*/  SHF.R.U64 R13, R8, R6.reuse, R5.reuse ;  /* 0x00000006080d7219 */ /* 0x182fe40000001205 */
[----:B------:R-:W-:-:S05]  /*0f00*/  SHF.R.U32.HI R0, RZ, R6, R5 ;  /* 0x00000006ff007219 */ /* 0x000fca0000011605 */
[----:B------:R-:W1:Y:S01]  /*0f10*/  LDC R14, c[0x0][0x648] ;  /* 0x00019200ff0e7b82 */ /* 0x000e620000000800 */
[-CC-:B--2---:R-:W-:Y:S02]  /*0f20*/  SHF.R.U64 R27, R13, R11.reuse, R0.reuse ;  /* 0x0000000b0d1b7219 */ /* 0x184fe40000001200 */
[----:B------:R-:W-:-:S05]  /*0f30*/  SHF.R.U32.HI R5, RZ, R11, R0 ;  /* 0x0000000bff057219 */ /* 0x000fca0000011600 */
[----:B------:R-:W2:Y:S01]  /*0f40*/  LDC R20, c[0x0][0x638] ;  /* 0x00018e00ff147b82 */ /* 0x000ea20000000800 */
[-CC-:B---3--:R-:W-:Y:S02]  /*0f50*/  SHF.R.U64 R28, R27, R12.reuse, R5.reuse ;  /* 0x0000000c1b1c7219 */ /* 0x188fe40000001205 */
[-C--:B------:R-:W-:Y:S02]  /*0f60*/  SHF.L.U32 R0, R9, R12.reuse, RZ ;  /* 0x0000000c09007219 */ /* 0x080fe400000006ff */
[----:B------:R-:W-:Y:S01]  /*0f70*/  SHF.R.U32.HI R5, RZ, R12, R5 ;  /* 0x0000000cff057219 */ /* 0x000fe20000011605 */
[----:B------:R-:W-:Y:S01]  /*0f80*/  IMAD.MOV.U32 R4, RZ, RZ, R28 ;  /* 0x000000ffff047224 */ /* 0x000fe200078e001c */
[----:B------:R-:W-:Y:S01]  /*0f90*/  LOP3.LUT R10, RZ, R0, RZ, 0x33, !PT ;  /* 0x00000000ff0a7212 */ /* 0x000fe200078e33ff */
[----:B------:R-:W3:Y:S01]  /*0fa0*/  LDC R26, c[0x0][0x610] ;  /* 0x00018400ff1a7b82 */ /* 0x000ee20000000800 */
[----:B------:R-:W-:Y:S05]  /*0fb0*/  @!P0 BRA `(.L_x_11) ;  /* 0x0000000000288947 */ /* 0x000fea0003800000 */
[----:B------:R-:W4:Y:S02]  /*0fc0*/  LDC R9, c[0x0][0x64c] ;  /* 0x00019300ff097b82 */ /* 0x000f240000000800 */
[----:B----4-:R-:W-:-:S05]  /*0fd0*/  IADD3 R9, P0, R28, R9, RZ ;  /* 0x000000091c097210 */ /* 0x010fca0007f1e0ff */
        /* <DEDUP_REMOVED lines=8> */
.L_x_11:
[----:B-1----:R-:W-:Y:S01]  /*1060*/  SHF.R.U64 R4, R4, R14, R5 ;  /* 0x0000000e04047219 */ /* 0x002fe20000001205 */
[----:B0-----:R-:W-:Y:S01]  /*1070*/  VIADD R6, R15, 0xffffffff ;  /* 0xffffffff0f067836 */ /* 0x001fe20000000000 */
[----:B------:R-:W-:Y:S02]  /*1080*/  SHF.L.U32 R0, R21, R12, RZ ;  /* 0x0000000c15007219 */ /* 0x000fe400000006ff */
[----:B------:R-:W-:Y:S01]  /*1090*/  LOP3.LUT R5, R27, R10, RZ, 0xc0, !PT ;  /* 0x0000000a1b057212 */ /* 0x000fe200078ec0ff */
[----:B------:R-:W-:Y:S01]  /*10a0*/  IMAD.MOV R7, RZ, RZ, -R4 ;  /* 0x000000ffff077224 */ /* 0x000fe200078e0a04 */
[----:B------:R-:W-:Y:S02]  /*10b0*/  SEL R3, R3, R30, !P1 ;  /* 0x0000001e03037207 */ /* 0x000fe40004800000 */
[----:B------:R-:W-:Y:S01]  /*10c0*/  LOP3.LUT R6, R13, R6, RZ, 0xc0, !PT ;  /* 0x000000060d067212 */ /* 0x000fe200078ec0ff */
[----:B------:R-:W-:Y:S02]  /*10d0*/  IMAD R4, R0, R4, R5 ;  /* 0x0000000400047224 */ /* 0x000fe400078e0205 */
[----:B--2---:R-:W-:-:S02]  /*10e0*/  IMAD R0, R7, R20, R28 ;  /* 0x0000001407007224 */ /* 0x004fc400078e021c */
[----:B---3--:R-:W-:Y:S02]  /*10f0*/  IMAD R3, R4, R26, R3 ;  /* 0x0000001a04037224 */ /* 0x008fe400078e0203 */
[----:B------:R-:W-:Y:S02]  /*1100*/  IMAD R124, R0, R15, R6 ;  /* 0x0000000f007c7224 */ /* 0x000fe400078e0206 */
[----:B------:R-:W-:-:S03]  /*1110*/  IMAD.MOV.U32 R4, RZ, RZ, 0x1 ;  /* 0x00000001ff047424 */ /* 0x000fc600078e00ff */
[----:B------:R-:W-:Y:S02]  /*1120*/  SEL R123, R124, R3, !P1 ;  /* 0x000000037c7b7207 */ /* 0x000fe40004800000 */
[----:B------:R-:W-:Y:S02]  /*1130*/  PRMT R0, R4, 0x7610, R0 ;  /* 0x0000761004007816 */ /* 0x000fe40000000000 */
[----:B------:R-:W-:-:S07]  /*1140*/  SEL R124, R3, R124, !P1 ;  /* 0x0000007c037c7207 */ /* 0x000fce0004800000 */
.L_x_9:
[----:B------:R-:W-:-:S08]  /*1150*/  NOP ;  /* 0x0000000000007918 */ /* 0x000fd00000000000 */
[----:B------:R-:W0:Y:S02]  /*1160*/  USETMAXREG.TRY_ALLOC.CTAPOOL UP0, 0xe8 ;  /* 0x000000e8000079c8 */ /* 0x000e240008000600 */
[----:B0-----:R-:W-:-:S13]  /*1170*/  PLOP3.LUT P0, PT, PT, PT, UP0, 0x80, 0x0 ;  /* 0x000000000000781c */ /* 0x001fda0003f0f008 */
[----:B------:R-:W-:Y:S05]  /*1180*/  @!P0 BRA `(.L_x_9) ;  /* 0xfffffffc00f08947 */ /* 0x000fea000383ffff */
[----:B------:R-:W-:Y:S01]  /*1190*/  ULDC.64 UR4, c[0x0][0x598] ;  /* 0x0001660000047ab9 */ /* 0x000fe20000000a00 */
[----:B------:R-:W-:Y:S01]  /*11a0*/  ULDC.64 UR36, c[0x0][0x208] ;  /* 0x0000820000247ab9 */ /* 0x000fe20000000a00 */
[----:B------:R-:W-:-:S04]  /*11b0*/  ISETP.NE.U32.AND P0, PT, RZ, UR4, PT ;  /* 0x00000004ff007c0c */ /* 0x000fc8000bf05070 */
[----:B------:R-:W-:-:S13]  /*11c0*/  ISETP.NE.AND.EX P0, PT, RZ, UR5, PT, P0 ;  /* 0x00000005ff007c0c */ /* 0x000fda000bf05300 */
[----:B------:R-:W-:Y:S05]  /*11d0*/  @!P0 BRA `(.L_x_12) ;  /* 0x00000000001c8947 */ /* 0x000fea0003800000 */
[----:B------:R-:W0:Y:S02]  /*11e0*/  LDC.64 R4, c[0x0][0x598] ;  /* 0x00016600ff047b82 */ /* 0x000e240000000a00 */
[----:B0-----:R-:W2:Y:S02]  /*11f0*/  LDG.E.64 R4, desc[UR36][R4.64] ;  /* 0x0000002404047981 */ /* 0x001ea4000c1e1b00 */
[----:B--2---:R-:W-:-:S04]  /*1200*/  ISETP.NE.U32.AND P0, PT, R4, RZ, PT ;  /* 0x000000ff0400720c */ /* 0x004fc80003f05070 */
[----:B------:R-:W-:-:S13]  /*1210*/  ISETP.NE.AND.EX P0, PT, R5, RZ, PT, P0 ;  /* 0x000000ff0500720c */ /* 0x000fda0003f05300 */
[----:B------:R-:W-:Y:S05]  /*1220*/  @!P0 BRA `(.L_x_12) ;  /* 0x0000000000088947 */ /* 0x000fea0003800000 */
[----:B------:R0:W5:Y:S01]  /*1230*/  LD.E R120, desc[UR36][R4.64] ;  /* 0x0000002404787980 */ /* 0x000162000c101900 */
[----:B------:R-:W-:Y:S05]  /*1240*/  BRA `(.L_x_13) ;  /* 0x0000000000247947 */ /* 0x000fea0003800000 */
.L_x_12:
[----:B------:R-:W-:Y:S02]  /*1250*/  ULDC.64 UR4, c[0x0][0x588] ;  /* 0x0001620000047ab9 */ /* 0x000fe40000000a00 */
[----:B------:R-:W-:-:S04]  /*1260*/  ISETP.NE.U32.AND P0, PT, RZ, UR4, PT ;  /* 0x00000004ff007c0c */ /* 0x000fc8000bf05070 */
[----:B------:R-:W-:-:S13]  /*1270*/  ISETP.NE.AND.EX P0, PT, RZ, UR5, PT, P0 ;  /* 0x00000005ff007c0c */ /* 0x000fda000bf05300 */
[----:B------:R-:W-:Y:S05]  /*1280*/  @!P0 BRA `(.L_x_14) ;  /* 0x00000000000c8947 */ /* 0x000fea0003800000 */
[----:B------:R-:W0:Y:S02]  /*1290*/  LDC.64 R4, c[0x0][0x588] ;  /* 0x00016200ff047b82 */ /* 0x000e240000000a00 */
[----:B0-----:R1:W5:Y:S01]  /*12a0*/  LDG.E R120, desc[UR36][R4.64] ;  /* 0x0000002404787981 */ /* 0x001362000c1e1900 */
[----:B------:R-:W-:Y:S05]  /*12b0*/  BRA `(.L_x_13) ;  /* 0x0000000000087947 */ /* 0x000fea0003800000 */
.L_x_14:
[----:B------:R-:W-:Y:S02]  /*12c0*/  ULDC UR4, c[0x0][0x580] ;  /* 0x0001600000047ab9 */ /* 0x000fe40000000800 */
[----:B------:R-:W-:-:S07]  /*12d0*/  IMAD.U32 R120, RZ, RZ, UR4 ;  /* 0x00000004ff787e24 */ /* 0x000fce000f8e00ff */
.L_x_13:
[----:B------:R-:W-:Y:S02]  /*12e0*/  ULDC.64 UR4, c[0x0][0x5a0] ;  /* 0x0001680000047ab9 */ /* 0x000fe40000000a00 */
[----:B------:R-:W-:-:S04]  /*12f0*/  ISETP.NE.U32.AND P0, PT, RZ, UR4, PT ;  /* 0x00000004ff007c0c */ /* 0x000fc8000bf05070 */
[----:B------:R-:W-:-:S13]  /*1300*/  ISETP.NE.AND.EX P0, PT, RZ, UR5, PT, P0 ;  /* 0x00000005ff007c0c */ /* 0x000fda000bf05300 */
[----:B------:R-:W-:Y:S05]  /*1310*/  @!P0 BRA `(.L_x_15) ;  /* 0x00000000001c8947 */ /* 0x000fea0003800000 */
[----:B01----:R-:W0:Y:S02]  /*1320*/  LDC.64 R4, c[0x0][0x5a0] ;  /* 0x00016800ff047b82 */ /* 0x003e240000000a00 */
[----:B0-----:R-:W2:Y:S02]  /*1330*/  LDG.E.64 R4, desc[UR36][R4.64] ;  /* 0x0000002404047981 */ /* 0x001ea4000c1e1b00 */
[----:B--2---:R-:W-:-:S04]  /*1340*/  ISETP.NE.U32.AND P0, PT, R4, RZ, PT ;  /* 0x000000ff0400720c */ /* 0x004fc80003f05070 */
[----:B------:R-:W-:-:S13]  /*1350*/  ISETP.NE.AND.EX P0, PT, R5, RZ, PT, P0 ;  /* 0x000000ff0500720c */ /* 0x000fda0003f05300 */
[----:B------:R-:W-:Y:S05]  /*1360*/  @!P0 BRA `(.L_x_15) ;  /* 0x0000000000088947 */ /* 0x000fea0003800000 */
[----:B------:R0:W5:Y:S01]  /*1370*/  LD.E R122, desc[UR36][R4.64] ;  /* 0x00000024047a7980 */ /* 0x000162000c101900 */
[----:B------:R-:W-:Y:S05]  /*1380*/  BRA `(.L_x_16) ;  /* 0x0000000000247947 */ /* 0x000fea0003800000 */
.L_x_15:
[----:B------:R-:W-:Y:S02]  /*1390*/  ULDC.64 UR4, c[0x0][0x590] ;  /* 0x0001640000047ab9 */ /* 0x000fe40000000a00 */
[----:B------:R-:W-:-:S04]  /*13a0*/  ISETP.NE.U32.AND P0, PT, RZ, UR4, PT ;  /* 0x00000004ff007c0c */ /* 0x000fc8000bf05070 */
[----:B------:R-:W-:-:S13]  /*13b0*/  ISETP.NE.AND.EX P0, PT, RZ, UR5, PT, P0 ;  /* 0x00000005ff007c0c */ /* 0x000fda000bf05300 */
[----:B------:R-:W-:Y:S05]  /*13c0*/  @!P0 BRA `(.L_x_17) ;  /* 0x00000000000c8947 */ /* 0x000fea0003800000 */
[----:B01----:R-:W0:Y:S02]  /*13d0*/  LDC.64 R4, c[0x0][0x590] ;  /* 0x00016400ff047b82 */ /* 0x003e240000000a00 */
[----:B0-----:R1:W5:Y:S01]  /*13e0*/  LDG.E R122, desc[UR36][R4.64] ;  /* 0x00000024047a7981 */ /* 0x001362000c1e1900 */
[----:B------:R-:W-:Y:S05]  /*13f0*/  BRA `(.L_x_16) ;  /* 0x0000000000087947 */ /* 0x000fea0003800000 */
.L_x_17:
[----:B------:R-:W-:Y:S02]  /*1400*/  ULDC UR4, c[0x0][0x584] ;  /* 0x0001610000047ab9 */ /* 0x000fe40000000800 */
[----:B------:R-:W-:-:S07]  /*1410*/  IMAD.U32 R122, RZ, RZ, UR4 ;  /* 0x00000004ff7a7e24 */ /* 0x000fce000f8e00ff */
.L_x_16:
[----:B------:R-:W-:-:S13]  /*1420*/  LOP3.LUT P0, RZ, R0, 0xff, RZ, 0xc0, !PT ;  /* 0x000000ff00ff7812 */ /* 0x000fda000780c0ff */
[----:B------:R-:W-:Y:S05]  /*1430*/  @!P0 EXIT ;  /* 0x000000000000894d */ /* 0x000fea0003800000 */
[----:B------:R-:W-:Y:S01]  /*1440*/  ULDC UR4, c[0x0][0x28c] ;  /* 0x0000a30000047ab9 */ /* 0x000fe20000000800 */
[----:B------:R-:W-:Y:S01]  /*1450*/  LOP3.LUT R138, R19, 0x1, RZ, 0xfc, !PT ;  /* 0x00000001138a7812 */ /* 0x000fe200078efcff */
[----:B------:R-:W-:Y:S01]  /*1460*/  UIADD3 UR4, UR4, 0xf, URZ ;  /* 0x0000000f04047890 */ /* 0x000fe2000fffe03f */
[----:B------:R-:W-:Y:S01]  /*1470*/  UMOV UR38, URZ ;  /* 0x0000003f00267c82 */ /* 0x000fe20008000000 */
[----:B------:R-:W-:Y:S02]  /*1480*/  UMOV UR39, URZ ;  /* 0x0000003f00277c82 */ /* 0x000fe40008000000 */
[----:B------:R-:W-:-:S04]  /*1490*/  USHF.R.S32.HI UR5, URZ, 0x1f, UR4 ;  /* 0x0000001f3f057899 */ /* 0x000fc80008011404 */
[----:B------:R-:W-:-:S04]  /*14a0*/  ULEA.HI UR5, UR5, UR4, URZ, 0x4 ;  /* 0x0000000405057291 */ /* 0x000fc8000f8f203f */
[----:B------:R-:W-:-:S12]  /*14b0*/  USHF.R.S32.HI UR40, URZ, 0x4, UR5 ;  /* 0x000000043f287899 */ /* 0x000fd80008011405 */
.L_x_227:
[----:B------:R-:W-:Y:S01]  /*14c0*/  LOP3.LUT R0, R18, 0x80, RZ, 0xc0, !PT ;  /* 0x0000008012007812 */ /* 0x000fe200078ec0ff */
[----:B------:R-:W2:Y:S01]  /*14d0*/  S2UR UR6, SR_CgaCtaId ;  /* 0x00000000000679c3 */ /* 0x000ea20000008800 */
[----:B------:R-:W-:Y:S02]  /*14e0*/  UMOV UR41, 0x400 ;  /* 0x0000040000297882 */ /* 0x000fe40000000000 */
[----:B------:R-:W-:-:S06]  /*14f0*/  SHF.R.U32.HI R0, RZ, 0x7, R0 ;  /* 0x00000007ff007819 */ /* 0x000fcc0000011600 */
[----:B---3--:R-:W3:Y:S01]  /*1500*/  SHFL.IDX PT, R0, R0, RZ, 0x1f ;  /* 0x00001fff00007589 */ /* 0x008ee200000e0000 */
[----:B--2---:R-:W-:Y:S01]  /*1510*/  ULEA UR41, UR6, UR41, 0x18 ;  /* 0x0000002906297291 */ /* 0x004fe2000f8ec03f */
[----:B---3--:R-:W-:-:S13]  /*1520*/  R2UR UR4, R0 ;  /* 0x00000000000472ca */ /* 0x008fda00000e0000 */
[----:B------:R-:W-:-:S04]  /*1530*/  ULEA.HI UR5, UR4, UR4, URZ, 0x1 ;  /* 0x0000000404057291 */ /* 0x000fc8000f8f083f */
[----:B------:R-:W-:-:S04]  /*1540*/  ULOP3.LUT UR5, UR5, 0x1ffffe, URZ, 0xc0, !UPT ;  /* 0x001ffffe05057892 */ /* 0x000fc8000f8ec03f */
[----:B------:R-:W-:-:S03]  /*1550*/  UIADD3 UR5, UR4, -UR5, URZ ;  /* 0x8000000504057290 */ /* 0x000fc6000fffe03f */
[----:B------:R-:W-:Y:S01]  /*1560*/  ULDC UR4, c[0x0][0x28c] ;  /* 0x0000a30000047ab9 */ /* 0x000fe20000000800 */
[----:B------:R-:W-:Y:S01]  /*1570*/  ULEA UR5, UR5, UR41, 0xb ;  /* 0x0000002905057291 */ /* 0x000fe2000f8e583f */
[----:B------:R-:W-:-:S03]  /*1580*/  ISETP.LT.AND P0, PT, RZ, UR4, PT ;  /* 0x00000004ff007c0c */ /* 0x000fc6000bf01270 */
[----:B------:R-:W-:-:S04]  /*1590*/  UIADD3 UR5, UR5, 0x280, URZ ;  /* 0x0000028005057890 */ /* 0x000fc8000fffe03f */
[----:B------:R-:W-:-:S04]  /*15a0*/  USHF.R.U32.HI UR5, URZ, 0x4, UR5 ;  /* 0x000000043f057899 */ /* 0x000fc80008011605 */
[----:B------:R-:W-:Y:S02]  /*15b0*/  ULOP3.LUT UR42, UR5, 0x3fff, URZ, 0xc0, !UPT ;  /* 0x00003fff052a7892 */ /* 0x000fe4000f8ec03f */
[----:B01--45:R-:W-:Y:S10]  /*15c0*/  @P0 BRA `(.L_x_18) ;  /* 0x0000000000400947 */ /* 0x033ff40003800000 */
[----:B------:R-:W-:Y:S01]  /*15d0*/  MOV R0, 0x0 ;  /* 0x0000000000007802 */ /* 0x000fe20000000f00 */
[----:B------:R-:W-:Y:S01]  /*15e0*/  ULDC.64 UR4, c[0x4][0x68] ;  /* 0x01001a0000047ab9 */ /* 0x000fe20000000a00 */
[----:B------:R-:W-:Y:S01]  /*15f0*/  ULDC.64 UR6, c[0x4][0x8] ;  /* 0x0100020000067ab9 */ /* 0x000fe20000000a00 */
[----:B01----:R-:W-:Y:S01]  /*1600*/  IMAD.U32 R4, RZ, RZ, UR4 ;  /* 0x00000004ff047e24 */ /* 0x003fe2000f8e00ff */
[----:B------:R0:W1:Y:S01]  /*1610*/  LDC.64 R14, c[0x4][R0] ;  /* 0x01000000000e7b82 */ /* 0x0000620000000a00 */
[----:B------:R-:W-:Y:S01]  /*1620*/  IMAD.U32 R5, RZ, RZ, UR5 ;  /* 0x00000005ff057e24 */ /* 0x000fe2000f8e00ff */
[----:B------:R-:W-:Y:S01]  /*1630*/  ULDC.64 UR4, c[0x4][0x70] ;  /* 0x01001c0000047ab9 */ /* 0x000fe20000000a00 */
[----:B------:R-:W-:Y:S02]  /*1640*/  IMAD.U32 R10, RZ, RZ, UR6 ;  /* 0x00000006ff0a7e24 */ /* 0x000fe4000f8e00ff */
[----:B------:R-:W-:Y:S02]  /*1650*/  IMAD.U32 R6, RZ, RZ, UR4 ;  /* 0x00000004ff067e24 */ /* 0x000fe4000f8e00ff */
[----:B------:R-:W-:-:S02]  /*1660*/  IMAD.U32 R7, RZ, RZ, UR5 ;  /* 0x00000005ff077e24 */ /* 0x000fc4000f8e00ff */
[----:B------:R-:W-:Y:S02]  /*1670*/  IMAD.U32 R11, RZ, RZ, UR7 ;  /* 0x00000007ff0b7e24 */ /* 0x000fe4000f8e00ff */
[----:B------:R-:W-:Y:S02]  /*1680*/  IMAD.MOV.U32 R8, RZ, RZ, 0x1e1 ;  /* 0x000001e1ff087424 */ /* 0x000fe400078e00ff */
[----:B------:R-:W-:Y:S02]  /*1690*/  IMAD.MOV.U32 R12, RZ, RZ, 0x1 ;  /* 0x00000001ff0c7424 */ /* 0x000fe400078e00ff */
[----:B0-----:R-:W-:-:S07]  /*16a0*/  IMAD.MOV.U32 R13, RZ, RZ, RZ ;  /* 0x000000ffff0d7224 */ /* 0x001fce00078e00ff */
[----:B------:R-:W-:-:S07]  /*16b0*/  LEPC R20, `(.L_x_18) ;  /* 0x000000001014794e */ /* 0x000fce0000000000 */
[----:B-1---5:R-:W-:Y:S05]  /*16c0*/  CALL.ABS.NOINC R14 ;  /* 0x000000000e007343 */ /* 0x022fea0003c00000 */
.L_x_18:
[----:B------:R-:W-:-:S13]  /*16d0*/  ISETP.NE.AND P0, PT, R138, 0x3, PT ;  /* 0x000000038a00780c */ /* 0x000fda0003f05270 */
[----:B------:R-:W-:Y:S05]  /*16e0*/  @!P0 BRA `(.L_x_19) ;  /* 0x0000000000048947 */ /* 0x000fea0003800000 */
[----:B------:R-:W-:Y:S01]  /*16f0*/  BPT.TRAP 0x1 ;  /* 0x000000040000795c */ /* 0x000fe20000300000 */
.L_x_19:
[----:B------:R-:W-:Y:S02]  /*1700*/  IMAD.U32 R3, RZ, RZ, UR39 ;  /* 0x00000027ff037e24 */ /* 0x000fe4000f8e00ff */
[----:B------:R-:W-:-:S03]  /*1710*/  IMAD.U32 R0, RZ, RZ, UR38 ;  /* 0x00000026ff007e24 */ /* 0x000fc6000f8e00ff */
[----:B------:R-:W-:Y:S02]  /*1720*/  LEA R3, R3, UR41, 0x3 ;  /* 0x0000002903037c11 */ /* 0x000fe4000f8e18ff */
[----:B------:R-:W-:-:S04]  /*1730*/  SHF.L.U32 R0, R0, 0x1f, RZ ;  /* 0x0000001f00007819 */ /* 0x000fc800000006ff */
[----:B------:R2:W3:Y:S01]  /*1740*/  SYNCS.PHASECHK.TRANS64.TRYWAIT P1, [R3+URZ], R0 ;  /* 0x00000000030075a7 */ /* 0x0004e2000802017f */
[----:B------:R-:W-:Y:S05]  /*1750*/  @!P0 BRA `(.L_x_20) ;  /* 0x0000000000048947 */ /* 0x000fea0003800000 */
[----:B------:R-:W-:Y:S01]  /*1760*/  BPT.TRAP 0x1 ;  /* 0x000000040000795c */ /* 0x000fe20000300000 */
.L_x_20:
[----:B---3--:R-:W-:Y:S05]  /*1770*/  @P1 BRA `(.L_x_21) ;  /* 0x0000000000081947 */ /* 0x008fea0003800000 */
[----:B------:R-:W3:Y:S02]  /*1780*/  SYNCS.PHASECHK.TRANS64.TRYWAIT P1, [R3+URZ], R0 ;  /* 0x00000000030075a7 */ /* 0x000ee4000802017f */
[----:B---3--:R-:W-:Y:S05]  /*1790*/  @!P1 BRA `(.L_x_22) ;  /* 0x0000009c00789947 */ /* 0x008fea0003800000 */
.L_x_21:
[----:B------:R-:W-:-:S04]  /*17a0*/  UISETP.LT.AND UP0, UPT, UR40, 0x1, UPT ;  /* 0x000000012800788c */ /* 0x000fc8000bf01270 */
[----:B------:R-:W-:-:S06]  /*17b0*/  USEL UR4, UR40, 0x1, UP0 ;  /* 0x0000000128047887 */ /* 0x000fcc0008000000 */
[----:B--23--:R-:W-:Y:S01]  /*17c0*/  IMAD.U32 R0, RZ, RZ, UR4 ;  /* 0x00000004ff007e24 */ /* 0x00cfe2000f8e00ff */
[----:B------:R-:W-:Y:S05]  /*17d0*/  WARPSYNC.ALL ;  /* 0x0000000000007948 */ /* 0x000fea0003800000 */
[----:B------:R-:W-:-:S04]  /*17e0*/  IADD3 R0, -R0, UR40, RZ ;  /* 0x0000002800007c10 */ /* 0x000fc8000fffe1ff */
[----:B------:R-:W-:Y:S01]  /*17f0*/  ISETP.GE.AND P1, PT, R0, 0x1, PT ;  /* 0x000000010000780c */ /* 0x000fe20003f26270 */
[----:B------:R-:W-:Y:S01]  /*1800*/  UIADD3 UR4, UR41, 0x25a80, URZ ;  /* 0x00025a8029047890 */ /* 0x000fe2000fffe03f */
[----:B------:R-:W-:Y:S01]  /*1810*/  WARPGROUP.ARRIVE ;  /* 0x00000000000079c5 */ /* 0x000fe20000000000 */
[----:B------:R-:W-:Y:S02]  /*1820*/  ULOP3.LUT UR42, UR42, 0x10000, URZ, 0xfc, !UPT ;  /* 0x000100002a2a7892 */ /* 0x000fe4000f8efc3f */
[----:B------:R-:W-:Y:S01]  /*1830*/  USHF.R.U32.HI UR4, URZ, 0x4, UR4 ;  /* 0x000000043f047899 */ /* 0x000fe20008011604 */
[----:B------:R-:W-:Y:S01]  /*1840*/  UMOV UR5, 0xc0000010 ;  /* 0xc000001000057882 */ /* 0x000fe20000000000 */
[----:B------:R-:W-:Y:S02]  /*1850*/  UMOV UR7, 0xc0000010 ;  /* 0xc000001000077882 */ /* 0x000fe40000000000 */
[----:B------:R-:W-:-:S04]  /*1860*/  ULOP3.LUT UR4, UR4, 0x3fff, URZ, 0xc0, !UPT ;  /* 0x00003fff04047892 */ /* 0x000fc8000f8ec03f */
[----:B------:R-:W-:Y:S02]  /*1870*/  ULOP3.LUT UR9, UR4, 0x10000, URZ, 0xfc, !UPT ;  /* 0x0001000004097892 */ /* 0x000fe4000f8efc3f */
[----:B------:R-:W-:Y:S02]  /*1880*/  UIMAD UR4, UR39, 0x180, UR42 ;  /* 0x00000180270478a4 */ /* 0x000fe4000f8e022a */
[----:B------:R-:W-:-:S09]  /*1890*/  UIMAD UR6, UR39, 0xc0, UR9 ;  /* 0x000000c0270678a4 */ /* 0x000fd2000f8e0209 */
[----:B------:R-:W-:Y:S01]  /*18a0*/  HGMMA.64x96x16.F32 R72, gdesc[UR4], RZ, !UPT, gsb0 ;  /* 0x01600000044879f0 */ /* 0x000fe2000c0008ff */
[----:B------:R-:W-:Y:S01]  /*18b0*/  UIADD3 UR4, UR4, 0x100, URZ ;  /* 0x0000010004047890 */ /* 0x000fe2000fffe03f */
[----:B------:R-:W-:Y:S01]  /*18c0*/  UMOV UR5, 0xc0000010 ;  /* 0xc000001000057882 */ /* 0x000fe20000000000 */
[----:B------:R-:W-:Y:S02]  /*18d0*/  WARPGROUP.DEPBAR.LE gsb0, 0x0 ;  /* 0x00008000000079c5 */ /* 0x000fe40000010000 */
[----:B------:R-:W-:-:S06]  /*18e0*/  WARPGROUP.ARRIVE ;  /* 0x00000000000079c5 */ /* 0x000fcc0000000000 */
[----:B------:R-:W-:Y:S03]  /*18f0*/  HGMMA.64x96x16.F32 R24, gdesc[UR4], RZ, !UPT, gsb0 ;  /* 0x01600000041879f0 */ /* 0x000fe6000c0008ff */
[----:B------:R-:W-:Y:S02]  /*1900*/  WARPGROUP.DEPBAR.LE gsb0, 0x0 ;  /* 0x00008000000079c5 */ /* 0x000fe40000010000 */
[----:B------:R-:W-:Y:S05]  /*1910*/  @!P1 BRA `(.L_x_23) ;  /* 0x0000000000cc9947 */ /* 0x000fea0003800000 */
[----:B------:R-:W-:Y:S01]  /*1920*/  UIADD3 UR4, UR39, 0x1, URZ ;  /* 0x0000000127047890 */ /* 0x000fe2000fffe03f */
[----:B------:R-:W-:Y:S02]  /*1930*/  IMAD.MOV.U32 R3, RZ, RZ, R0 ;  /* 0x000000ffff037224 */ /* 0x000fe400078e0000 */
[----:B01----:R-:W-:Y:S01]  /*1940*/  IMAD.U32 R4, RZ, RZ, UR39 ;  /* 0x00000027ff047e24 */ /* 0x003fe2000f8e00ff */
[----:B------:R-:W-:-:S04]  /*1950*/  UISETP.NE.AND UP0, UPT, UR4, 0x19, UPT ;  /* 0x000000190400788c */ /* 0x000fc8000bf05270 */
[----:B------:R-:W-:Y:S02]  /*1960*/  USEL UR5, URZ, 0x1, UP0 ;  /* 0x000000013f057887 */ /* 0x000fe40008000000 */
[----:B------:R-:W-:Y:S02]  /*1970*/  USEL UR8, UR4, URZ, UP0 ;  /* 0x0000003f04087287 */ /* 0x000fe40008000000 */
[----:B------:R-:W-:-:S06]  /*1980*/  ULOP3.LUT UR5, UR38, UR5, URZ, 0x3c, !UPT ;  /* 0x0000000526057292 */ /* 0x000fcc000f8e3c3f */
[----:B------:R-:W-:-:S07]  /*1990*/  IMAD.U32 R7, RZ, RZ, UR5 ;  /* 0x00000005ff077e24 */ /* 0x000fce000f8e00ff */
.L_x_30:
[----:B------:R-:W-:Y:S05]  /*19a0*/  @!P0 BRA `(.L_x_24) ;  /* 0x0000000000048947 */ /* 0x000fea0003800000 */
[----:B------:R-:W-:Y:S01]  /*19b0*/  BPT.TRAP 0x1 ;  /* 0x000000040000795c */ /* 0x000fe20000300000 */
.L_x_24:
[----:B------:R-:W-:Y:S01]  /*19c0*/  ULEA UR4, UR8, UR41, 0x3 ;  /* 0x0000002908047291 */ /* 0x000fe2000f8e183f */
[----:B------:R-:W-:-:S08]  /*19d0*/  SHF.L.U32 R5, R7, 0x1f, RZ ;  /* 0x0000001f07057819 */ /* 0x000fd000000006ff */
[----:B------:R0:W1:Y:S01]  /*19e0*/  SYNCS.PHASECHK.TRANS64.TRYWAIT P1, [UR4], R5 ;  /* 0x00000005ff0075a7 */ /* 0x0000620008020144 */
[----:B------:R-:W-:Y:S05]  /*19f0*/  @!P0 BRA `(.L_x_25) ;  /* 0x0000000000048947 */ /* 0x000fea0003800000 */
[----:B------:R-:W-:Y:S01]  /*1a00*/  BPT.TRAP 0x1 ;  /* 0x000000040000795c */ /* 0x000fe20000300000 */
.L_x_25:
[----:B-1----:R-:W-:Y:S05]  /*1a10*/  @P1 BRA `(.L_x_26) ;  /* 0x0000000000081947 */ /* 0x002fea0003800000 */
[----:B------:R-:W1:Y:S02]  /*1a20*/  SYNCS.PHASECHK.TRANS64.TRYWAIT P1, [UR4], R5 ;  /* 0x00000005ff0075a7 */ /* 0x000e640008020144 */
[----:B-1----:R-:W-:Y:S05]  /*1a30*/  @!P1 BRA `(.L_x_27) ;  /* 0x0000009800e49947 */ /* 0x002fea0003800000 */
.L_x_26:
[----:B------:R-:W-:Y:S01]  /*1a40*/  UIMAD UR4, UR8, 0x180, UR42 ;  /* 0x00000180080478a4 */ /* 0x000fe2000f8e022a */
[----:B------:R-:W-:Y:S01]  /*1a50*/  WARPGROUP.ARRIVE ;  /* 0x00000000000079c5 */ /* 0x000fe20000000000 */
[----:B------:R-:W-:Y:S01]  /*1a60*/  UIMAD UR6, UR8, 0xc0, UR9 ;  /* 0x000000c0080678a4 */ /* 0x000fe2000f8e0209 */
[----:B------:R-:W-:Y:S01]  /*1a70*/  UMOV UR5, 0xc0000010 ;  /* 0xc000001000057882 */ /* 0x000fe20000000000 */
[----:B------:R-:W-:-:S07]  /*1a80*/  UMOV UR7, 0xc0000010 ;  /* 0xc000001000077882 */ /* 0x000fce0000000000 */
[----:B------:R-:W-:Y:S01]  /*1a90*/  HGMMA.64x96x16.F32 R72, gdesc[UR4], R72, gsb0 ;  /* 0x01600000044879f0 */ /* 0x000fe20008000848 */
[----:B------:R-:W-:Y:S01]  /*1aa0*/  UIADD3 UR4, UR4, 0x100, URZ ;  /* 0x0000010004047890 */ /* 0x000fe2000fffe03f */
[----:B------:R-:W-:Y:S01]  /*1ab0*/  UMOV UR5, 0xc0000010 ;  /* 0xc000001000057882 */ /* 0x000fe20000000000 */
[----:B------:R-:W-:Y:S02]  /*1ac0*/  WARPGROUP.DEPBAR.LE gsb0, 0x0 ;  /* 0x00008000000079c5 */ /* 0x000fe40000010000 */
[----:B------:R-:W-:-:S06]  /*1ad0*/  WARPGROUP.ARRIVE ;  /* 0x00000000000079c5 */ /* 0x000fcc0000000000 */
[----:B------:R-:W-:Y:S03]  /*1ae0*/  HGMMA.64x96x16.F32 R24, gdesc[UR4], R24, gsb0 ;  /* 0x01600000041879f0 */ /* 0x000fe60008000818 */
[----:B------:R-:W-:Y:S02]  /*1af0*/  WARPGROUP.DEPBAR.LE gsb0, 0x0 ;  /* 0x00008000000079c5 */ /* 0x000fe40000010000 */
[----:B------:R-:W-:Y:S05]  /*1b00*/  @!P0 BRA `(.L_x_28) ;  /* 0x0000000000048947 */ /* 0x000fea0003800000 */
[----:B------:R-:W-:Y:S01]  /*1b10*/  BPT.TRAP 0x1 ;  /* 0x000000040000795c */ /* 0x000fe20000300000 */
.L_x_28:
[----:B------:R-:W-:-:S13]  /*1b20*/  ISETP.NE.AND P1, PT, R23, RZ, PT ;  /* 0x000000ff1700720c */ /* 0x000fda0003f25270 */
[----:B01----:R-:W-:-:S04]  /*1b30*/  @P1 LEA R5, R4, UR41, 0x3 ;  /* 0x0000002904051c11 */ /* 0x003fc8000f8e18ff */
[----:B------:R-:W-:-:S04]  /*1b40*/  @P1 IADD3 R5, R5, 0xc8, RZ ;  /* 0x000000c805051810 */ /* 0x000fc80007ffe0ff */
[----:B------:R-:W-:-:S04]  /*1b50*/  @P1 PRMT R5, R22, 0x654, R5 ;  /* 0x0000065416051816 */ /* 0x000fc80000000005 */
[----:B------:R0:W-:Y:S01]  /*1b60*/  @P1 SYNCS.ARRIVE.TRANS64.RED.A1T0 RZ, [R5+URZ], RZ ;  /* 0x000000ff05ff19a7 */ /* 0x0001e2000810043f */
[----:B------:R-:W-:-:S13]  /*1b70*/  ISETP.GT.U32.AND P1, PT, R19, 0x1, PT ;  /* 0x000000011300780c */ /* 0x000fda0003f24070 */
[----:B0-----:R-:W-:Y:S05]  /*1b80*/  @P1 BRA `(.L_x_29) ;  /* 0x0000000000041947 */ /* 0x001fea0003800000 */
[----:B------:R-:W-:Y:S01]  /*1b90*/  BPT.TRAP 0x1 ;  /* 0x000000040000795c */ /* 0x000fe20000300000 */
.L_x_29:
[----:B------:R-:W-:Y:S01]  /*1ba0*/  UIADD3 UR8, UR8, 0x1, URZ ;  /* 0x0000000108087890 */ /* 0x000fe2000fffe03f */
[C---:B------:R-:W-:Y:S01]  /*1bb0*/  ISETP.GT.AND P2, PT, R3.reuse, 0x1, PT ;  /* 0x000000010300780c */ /* 0x040fe20003f44270 */
[----:B------:R-:W-:Y:S02]  /*1bc0*/  VIADD R4, R4, 0x1 ;  /* 0x0000000104047836 */ /* 0x000fe40000000000 */
[----:B------:R-:W-:Y:S01]  /*1bd0*/  UISETP.NE.AND UP0, UPT, UR8, 0x19, UPT ;  /* 0x000000190800788c */ /* 0x000fe2000bf05270 */
[----:B------:R-:W-:Y:S02]  /*1be0*/  VIADD R3, R3, 0xffffffff ;  /* 0xffffffff03037836 */ /* 0x000fe40000000000 */
[C---:B------:R-:W-:Y:S01]  /*1bf0*/  ISETP.NE.AND P1, PT, R4.reuse, 0x19, PT ;  /* 0x000000190400780c */ /* 0x040fe20003f25270 */
[----:B------:R-:W-:Y:S02]  /*1c00*/  USEL UR4, URZ, 0x1, UP0 ;  /* 0x000000013f047887 */ /* 0x000fe40008000000 */
[----:B------:R-:W-:Y:S01]  /*1c10*/  USEL UR8, UR8, URZ, UP0 ;  /* 0x0000003f08087287 */ /* 0x000fe20008000000 */
[----:B------:R-:W-:-:S03]  /*1c20*/  SEL R4, R4, RZ, P1 ;  /* 0x000000ff04047207 */ /* 0x000fc60000800000 */
[----:B------:R-:W-:Y:S01]  /*1c30*/  LOP3.LUT R7, R7, UR4, RZ, 0x3c, !PT ;  /* 0x0000000407077c12 */ /* 0x000fe2000f8e3cff */
[----:B------:R-:W-:Y:S07]  /*1c40*/  @P2 BRA `(.L_x_30) ;  /* 0xfffffffc00542947 */ /* 0x000fee000383ffff */
.L_x_23:
[----:B------:R-:W2:Y:S02]  /*1c50*/  LDC R3, c[0x0][0x28c] ;  /* 0x0000a300ff037b82 */ /* 0x000ea40000000800 */
[----:B--2---:R-:W-:-:S13]  /*1c60*/  ISETP.GE.AND P1, PT, R3, 0x1, PT ;  /* 0x000000010300780c */ /* 0x004fda0003f26270 */
[----:B------:R-:W-:Y:S05]  /*1c70*/  @!P1 BRA `(.L_x_31) ;  /* 0x0000000000389947 */ /* 0x000fea0003800000 */
[----:B------:R-:W-:Y:S05]  /*1c80*/  @!P0 BRA `(.L_x_32) ;  /* 0x0000000000048947 */ /* 0x000fea0003800000 */
[----:B------:R-:W-:Y:S01]  /*1c90*/  BPT.TRAP 0x1 ;  /* 0x000000040000795c */ /* 0x000fe20000300000 */
.L_x_32:
[----:B------:R-:W-:-:S13]  /*1ca0*/  ISETP.NE.AND P0, PT, R23, RZ, PT ;  /* 0x000000ff1700720c */ /* 0x000fda0003f05270 */
[----:B------:R-:W-:-:S04]  /*1cb0*/  @P0 VIADD R0, R0, UR39 ;  /* 0x0000002700000c36 */ /* 0x000fc80008000000 */
[----:B01----:R-:W-:-:S05]  /*1cc0*/  @P0 IMAD.WIDE.U32 R4, R0, 0x51eb851f, RZ ;  /* 0x51eb851f00040825 */ /* 0x003fca00078e00ff */
[----:B------:R-:W-:-:S05]  /*1cd0*/  @P0 SHF.R.U32.HI R5, RZ, 0x3, R5 ;  /* 0x00000003ff050819 */ /* 0x000fca0000011605 */
[----:B------:R-:W-:-:S05]  /*1ce0*/  @P0 IMAD R0, R5, -0x19, R0 ;  /* 0xffffffe705000824 */ /* 0x000fca00078e0200 */
[----:B------:R-:W-:-:S05]  /*1cf0*/  @P0 LEA R0, R0, UR41, 0x3 ;  /* 0x0000002900000c11 */ /* 0x000fca000f8e18ff */
[----:B------:R-:W-:-:S05]  /*1d00*/  @P0 VIADD R3, R0, 0xc8 ;  /* 0x000000c800030836 */ /* 0x000fca0000000000 */
[----:B------:R-:W-:-:S04]  /*1d10*/  @P0 PRMT R3, R22, 0x654, R3 ;  /* 0x0000065416030816 */ /* 0x000fc80000000003 */
[----:B------:R2:W-:Y:S01]  /*1d20*/  @P0 SYNCS.ARRIVE.TRANS64.RED.A1T0 RZ, [R3+URZ], RZ ;  /* 0x000000ff03ff09a7 */ /* 0x0005e2000810043f */
[----:B------:R-:W-:-:S13]  /*1d30*/  ISETP.GT.U32.AND P0, PT, R19, 0x1, PT ;  /* 0x000000011300780c */ /* 0x000fda0003f04070 */
[----:B--2---:R-:W-:Y:S05]  /*1d40*/  @P0 BRA `(.L_x_31) ;  /* 0x0000000000040947 */ /* 0x004fea0003800000 */
[----:B------:R-:W-:Y:S01]  /*1d50*/  BPT.TRAP 0x1 ;  /* 0x000000040000795c */ /* 0x000fe20000300000 */
.L_x_31:
[----:B------:R-:W2:Y:S01]  /*1d60*/  LDC R7, c[0x0][0x288] ;  /* 0x0000a200ff077b82 */ /* 0x000ea20000000800 */
[--C-:B------:R-:W-:Y:S01]  /*1d70*/  SHF.R.U32.HI R0, RZ, 0x2, R18.reuse ;  /* 0x00000002ff007819 */ /* 0x100fe20000011612 */
[----:B------:R-:W-:Y:S01]  /*1d80*/  UIADD3 UR39, UR40, UR39, URZ ;  /* 0x0000002728277290 */ /* 0x000fe2000fffe03f */
[----:B01----:R-:W-:Y:S01]  /*1d90*/  SHF.R.U32.HI R5, RZ, 0x7, R18 ;  /* 0x00000007ff057819 */ /* 0x003fe20000011612 */
[----:B------:R-:W-:Y:S01]  /*1da0*/  ULDC UR7, c[0x0][0x284] ;  /* 0x0000a10000077ab9 */ /* 0x000fe20000000800 */
[----:B------:R-:W-:Y:S01]  /*1db0*/  LOP3.LUT R4, R18, 0x60, RZ, 0xc0, !PT ;  /* 0x0000006012047812 */ /* 0x000fe200078ec0ff */
[----:B------:R-:W-:Y:S01]  /*1dc0*/  UISETP.GT.U32.AND UP0, UPT, UR39, 0x18, UPT ;  /* 0x000000182700788c */ /* 0x000fe2000bf04070 */
[----:B------:R-:W-:Y:S01]  /*1dd0*/  LOP3.LUT R3, R0, 0x7, RZ, 0xc0, !PT ;  /* 0x0000000700037812 */ /* 0x000fe200078ec0ff */
[----:B------:R-:W-:Y:S01]  /*1de0*/  UISETP.GE.U32.AND UP1, UPT, UR40, 0x19, UPT ;  /* 0x000000192800788c */ /* 0x000fe2000bf26070 */
[----:B------:R-:W-:Y:S01]  /*1df0*/  LOP3.LUT R0, R5, 0x1, RZ, 0xc0, !PT ;  /* 0x0000000105007812 */ /* 0x000fe200078ec0ff */
[----:B------:R-:W-:Y:S01]  /*1e00*/  UISETP.LT.U32.AND UP0, UPT, UR40, 0x19, UP0 ;  /* 0x000000192800788c */ /* 0x000fe20008701070 */
[----:B------:R-:W-:Y:S01]  /*1e10*/  SHF.R.U32.HI R4, RZ, 0x1, R4 ;  /* 0x00000001ff047819 */ /* 0x000fe20000011604 */
[----:B------:R-:W-:Y:S01]  /*1e20*/  ULDC.64 UR8, c[0x0][0x5d0] ;  /* 0x0001740000087ab9 */ /* 0x000fe20000000a00 */
[----:B------:R-:W-:Y:S01]  /*1e30*/  SHF.R.S32.HI R15, RZ, 0x1f, R121 ;  /* 0x0000001fff0f7819 */ /* 0x000fe20000011479 */
[----:B------:R-:W-:Y:S01]  /*1e40*/  IMAD.SHL.U32 R6, R0, 0x40, RZ ;  /* 0x0000004000067824 */ /* 0x000fe200078e00ff */
[----:B------:R-:W-:Y:S01]  /*1e50*/  IADD3 R5, RZ, -R4, -R3 ;  /* 0x80000004ff057210 */ /* 0x000fe20007ffe803 */
[----:B------:R-:W-:-:S02]  /*1e60*/  UIMAD.WIDE.U32 UR4, UR39, 0x51eb851f, URZ ;  /* 0x51eb851f270478a5 */ /* 0x000fc4000f8e003f */
[----:B------:R-:W-:Y:S01]  /*1e70*/  USEL UR6, URZ, 0x1, !UP0 ;  /* 0x000000013f067887 */ /* 0x000fe2000c000000 */
[----:B------:R-:W-:Y:S01]  /*1e80*/  LOP3.LUT R3, R6, 0x40, R3, 0xe2, !PT ;  /* 0x0000004006037812 */ /* 0x000fe200078ee203 */
[----:B------:R-:W-:Y:S01]  /*1e90*/  IMAD R5, R0, -0x40, R5 ;  /* 0xffffffc000057824 */ /* 0x000fe200078e0205 */
[C---:B------:R-:W-:Y:S01]  /*1ea0*/  LOP3.LUT R0, R18.reuse, 0x3, RZ, 0xc0, !PT ;  /* 0x0000000312007812 */ /* 0x040fe200078ec0ff */
[----:B------:R-:W-:Y:S01]  /*1eb0*/  IMAD.SHL.U32 R6, R18, 0x2, RZ ;  /* 0x0000000212067824 */ /* 0x000fe200078e00ff */
[----:B------:R-:W-:Y:S01]  /*1ec0*/  LOP3.LUT R4, R3, R4, RZ, 0xfc, !PT ;  /* 0x0000000403047212 */ /* 0x000fe200078efcff */
[----:B------:R-:W-:Y:S01]  /*1ed0*/  IMAD R3, R123, 0x60, RZ ;  /* 0x000000607b037824 */ /* 0x000fe200078e02ff */
[----:B------:R-:W-:Y:S01]  /*1ee0*/  USHF.R.U32.HI UR4, URZ, 0x3, UR5 ;  /* 0x000000033f047899 */ /* 0x000fe20008011605 */
[----:B--2---:R-:W-:Y:S01]  /*1ef0*/  IMAD R10, R0, -0x2, R7 ;  /* 0xfffffffe000a7824 */ /* 0x004fe200078e0207 */
[----:B------:R-:W-:Y:S01]  /*1f00*/  ULOP3.LUT UR38, UR38, UR6, URZ, 0x3c, !UPT ;  /* 0x0000000626267292 */ /* 0x000fe2000f8e3c3f */
[----:B------:R-:W-:Y:S01]  /*1f10*/  IMAD R0, R124, 0xc0, RZ ;  /* 0x000000c07c007824 */ /* 0x000fe200078e02ff */
[----:B------:R-:W-:Y:S01]  /*1f20*/  ISETP.GE.AND P0, PT, R3, R7, PT ;  /* 0x000000070300720c */ /* 0x000fe20003f06270 */
[----:B------:R-:W-:Y:S01]  /*1f30*/  IMAD R8, R15, UR8, RZ ;  /* 0x000000080f087c24 */ /* 0x000fe2000f8e02ff */
[----:B------:R-:W-:Y:S01]  /*1f40*/  LOP3.LUT R6, R3, 0x6, R6, 0xf8, !PT ;  /* 0x0000000603067812 */ /* 0x000fe200078ef806 */
[----:B------:R-:W-:Y:S01]  /*1f50*/  UIMAD UR39, UR4, -0x19, UR39 ;  /* 0xffffffe7042778a4 */ /* 0x000fe2000f8e0227 */
[C---:B------:R-:W-:Y:S01]  /*1f60*/  ISETP.GE.OR P0, PT, R0.reuse, UR7, P0 ;  /* 0x0000000700007c0c */ /* 0x040fe20008706670 */
[----:B------:R-:W-:Y:S01]  /*1f70*/  IMAD R11, R121, UR9, R8 ;  /* 0x00000009790b7c24 */ /* 0x000fe2000f8e0208 */
[----:B------:R-:W-:Y:S01]  /*1f80*/  SHF.R.S32.HI R7, RZ, 0x1f, R6 ;  /* 0x0000001fff077819 */ /* 0x000fe20000011406 */
[----:B------:R-:W-:Y:S01]  /*1f90*/  @UP1 ULOP3.LUT UR38, UR38, 0x1, UR4, 0x78, !UPT ;  /* 0x0000000126261892 */ /* 0x000fe2000f8e7804 */
[----:B------:R-:W-:Y:S01]  /*1fa0*/  IADD3 R123, -R0, UR7, R5 ;  /* 0x00000007007b7c10 */ /* 0x000fe2000fffe105 */
[----:B------:R-:W-:-:S02]  /*1fb0*/  IMAD.MOV.U32 R5, RZ, RZ, RZ ;  /* 0x000000ffff057224 */ /* 0x000fc400078e00ff */
[----:B------:R-:W-:-:S04]  /*1fc0*/  IMAD.WIDE.U32 R8, R121, UR8, R6 ;  /* 0x0000000879087c25 */ /* 0x000fc8000f8e0006 */
[----:B------:R-:W-:Y:S02]  /*1fd0*/  IMAD.IADD R9, R9, 0x1, R11 ;  /* 0x0000000109097824 */ /* 0x000fe400078e020b */
[----:B------:R-:W-:-:S04]  /*1fe0*/  IMAD.WIDE R124, R124, 0xc0, R4 ;  /* 0x000000c07c7c7825 */ /* 0x000fc800078e0204 */
[----:B------:R-:W-:Y:S02]  /*1ff0*/  IMAD.IADD R3, R10, 0x1, -R3 ;  /* 0x000000010a037824 */ /* 0x000fe400078e0a03 */
[----:B------:R-:W-:Y:S01]  /*2000*/  IMAD.MOV.U32 R0, RZ, RZ, -0x1 ;  /* 0xffffffffff007424 */ /* 0x000fe200078e00ff */
[----:B------:R-:W-:Y:S06]  /*2010*/  @P0 BRA `(.L_x_33) ;  /* 0x0000006c00540947 */ /* 0x000fec0003800000 */
[----:B------:R-:W0:Y:S01]  /*2020*/  LDC.64 R4, c[0x0][0x5c8] ;  /* 0x00017200ff047b82 */ /* 0x000e220000000a00 */
[----:B-----5:R-:W-:Y:S01]  /*2030*/  FSETP.NEU.AND P2, PT, R122, RZ, PT ;  /* 0x000000ff7a00720b */ /* 0x020fe20003f4d000 */
[----:B------:R-:W-:Y:S01]  /*2040*/  BSSY B0, `(.L_x_33) ;  /* 0x00006d2000007945 */ /* 0x000fe20003800000 */
[----:B------:R-:W-:-:S04]  /*2050*/  ISETP.GT.AND P0, PT, R123, RZ, PT ;  /* 0x000000ff7b00720c */ /* 0x000fc80003f04270 */
[----:B------:R-:W-:Y:S01]  /*2060*/  ISETP.GT.AND P1, PT, R3, RZ, P0 ;  /* 0x000000ff0300720c */ /* 0x000fe20000724270 */
[-C--:B0-----:R-:W-:Y:S02]  /*2070*/  IMAD R10, R125, R4.reuse, RZ ;  /* 0x000000047d0a7224 */ /* 0x081fe400078e02ff */
[----:B------:R-:W-:-:S04]  /*2080*/  IMAD.WIDE.U32 R130, R124, R4, R8 ;  /* 0x000000047c827225 */ /* 0x000fc800078e0008 */
[----:B------:R-:W-:-:S04]  /*2090*/  IMAD R9, R124, R5, R10 ;  /* 0x000000057c097224 */ /* 0x000fc800078e020a */
[----:B------:R-:W-:Y:S01]  /*20a0*/  IMAD.IADD R137, R131, 0x1, R9 ;  /* 0x0000000183897824 */ /* 0x000fe200078e0209 */
[----:B------:R-:W-:Y:S06]  /*20b0*/  @!P2 BRA `(.L_x_34) ;  /* 0x000000500044a947 */ /* 0x000fec0003800000 */
[----:B------:R-:W0:Y:S01]  /*20c0*/  LDC.64 R10, c[0x0][0x5b8] ;  /* 0x00016e00ff0a7b82 */ /* 0x000e220000000a00 */
[----:B------:R-:W-:-:S07]  /*20d0*/  ULDC.64 UR4, c[0x0][0x5c0] ;  /* 0x0001700000047ab9 */ /* 0x000fce0000000a00 */
[----:B------:R-:W1:Y:S08]  /*20e0*/  LDC.64 R12, c[0x0][0x5b0] ;  /* 0x00016c00ff0c7b82 */ /* 0x000e700000000a00 */
[----:B------:R-:W2:Y:S01]  /*20f0*/  LDC.64 R8, c[0x0][0x5a8] ;  /* 0x00016a00ff087b82 */ /* 0x000ea20000000a00 */
[----:B0-----:R-:W-:-:S04]  /*2100*/  IMAD R14, R15, R10, RZ ;  /* 0x0000000a0f0e7224 */ /* 0x001fc800078e02ff */
[C---:B------:R-:W-:Y:S02]  /*2110*/  IMAD R11, R121.reuse, R11, R14 ;  /* 0x0000000b790b7224 */ /* 0x040fe400078e020e */
[----:B------:R-:W-:-:S04]  /*2120*/  IMAD.WIDE.U32 R14, R121, R10, R6 ;  /* 0x0000000a790e7225 */ /* 0x000fc800078e0006 */
[----:B-1----:R-:W-:Y:S02]  /*2130*/  IMAD R20, R125, R12, RZ ;  /* 0x0000000c7d147224 */ /* 0x002fe400078e02ff */
[----:B------:R-:W-:Y:S02]  /*2140*/  IMAD.IADD R21, R15, 0x1, R11 ;  /* 0x000000010f157824 */ /* 0x000fe400078e020b */
[----:B------:R-:W-:Y:S02]  /*2150*/  IMAD R135, R124, R13, R20 ;  /* 0x0000000d7c877224 */ /* 0x000fe400078e0214 */
[----:B------:R-:W-:-:S04]  /*2160*/  IMAD.MOV.U32 R20, RZ, RZ, R14 ;  /* 0x000000ffff147224 */ /* 0x000fc800078e000e */
[----:B------:R-:W-:-:S04]  /*2170*/  IMAD.WIDE.U32 R126, R124, R12, R20 ;  /* 0x0000000c7c7e7225 */ /* 0x000fc800078e0014 */
[----:B------:R-:W-:Y:S01]  /*2180*/  IMAD.IADD R127, R127, 0x1, R135 ;  /* 0x000000017f7f7824 */ /* 0x000fe200078e0287 */
[----:B--2---:R-:W-:-:S04]  /*2190*/  LEA R128, P2, R126, R8, 0x1 ;  /* 0x000000087e807211 */ /* 0x004fc800078408ff */
[----:B------:R-:W-:-:S05]  /*21a0*/  LEA.HI.X R129, R126, R9, R127, 0x1, P2 ;  /* 0x000000097e817211 */ /* 0x000fca00010f0c7f */
[----:B------:R0:W2:Y:S01]  /*21b0*/  @P1 LDG.E.LTC128B.U16 R131, desc[UR36][R128.64] ;  /* 0x0000002480831981 */ /* 0x0000a2000c1e1520 */
[----:B------:R-:W-:Y:S01]  /*21c0*/  LEA R132, P2, R130, UR4, 0x1 ;  /* 0x0000000482847c11 */ /* 0x000fe2000f8408ff */
[----:B------:R-:W-:Y:S01]  /*21d0*/  IMAD.WIDE.U32 R126, R124, R12, R6 ;  /* 0x0000000c7c7e7225 */ /* 0x000fe200078e0006 */
[----:B------:R-:W-:Y:S03]  /*21e0*/  BSSY B1, `(.L_x_35) ;  /* 0x0000013000017945 */ /* 0x000fe60003800000 */
[----:B------:R-:W-:Y:S02]  /*21f0*/  IMAD.IADD R127, R135, 0x1, R127 ;  /* 0x00000001877f7824 */ /* 0x000fe400078e027f */
[----:B------:R-:W-:-:S03]  /*2200*/  IMAD.WIDE.U32 R126, R121, R10, R126 ;  /* 0x0000000a797e7225 */ /* 0x000fc600078e007e */
[----:B0-----:R-:W-:Y:S01]  /*2210*/  LEA R128, P3, R126, R8, 0x1 ;  /* 0x000000087e807211 */ /* 0x001fe200078608ff */
[----:B--2---:R-:W-:-:S05]  /*2220*/  HADD2.F32 R133, -RZ, R131.H0_H0 ;  /* 0x20000083ff857230 */ /* 0x004fca0000004100 */
[----:B------:R-:W-:-:S04]  /*2230*/  FMUL R133, R133, R122 ;  /* 0x0000007a85857220 */ /* 0x000fc80000400000 */
[----:B------:R-:W-:Y:S01]  /*2240*/  FFMA R133, R72, R120, R133 ;  /* 0x0000007848857223 */ /* 0x000fe20000000085 */
[----:B------:R-:W-:-:S04]  /*2250*/  IMAD.IADD R72, R11, 0x1, R127 ;  /* 0x000000010b487824 */ /* 0x000fc800078e027f */
[----:B------:R-:W-:Y:S02]  /*2260*/  F2FP.F16.F32.PACK_AB R129, RZ, R133 ;  /* 0x00000085ff81723e */ /* 0x000fe400000000ff */
[----:B------:R-:W-:Y:S02]  /*2270*/  LEA.HI.X R133, R130, UR5, R137, 0x1, P2 ;  /* 0x0000000582857c11 */ /* 0x000fe400090f0c89 */
[----:B------:R-:W-:Y:S02]  /*2280*/  ISETP.GT.AND P2, PT, R3, 0x1, P0 ;  /* 0x000000010300780c */ /* 0x000fe40000744270 */
[----:B------:R-:W-:Y:S02]  /*2290*/  PRMT R127, R129, 0x7610, R127 ;  /* 0x00007610817f7816 */ /* 0x000fe4000000007f */
[--C-:B------:R-:W-:Y:S01]  /*22a0*/  LEA.HI.X R129, R126, R9, R72.reuse, 0x1, P3 ;  /* 0x000000097e817211 */ /* 0x100fe200018f0c48 */
[C---:B------:R-:W-:Y:S01]  /*22b0*/  IMAD.SHL.U32 R126, R12.reuse, 0x8, RZ ;  /* 0x000000080c7e7824 */ /* 0x040fe200078e00ff */
[----:B------:R-:W-:Y:S01]  /*22c0*/  PRMT R72, R131, 0x7610, R72 ;  /* 0x0000761083487816 */ /* 0x000fe20000000048 */
[----:B------:R0:W-:Y:S02]  /*22d0*/  @P1 STG.E.U16 desc[UR36][R132.64], R127 ;  /* 0x0000007f84001986 */ /* 0x0001e4000c101524 */
[----:B0-----:R-:W-:-:S04]  /*22e0*/  SHF.L.U64.HI R127, R12, 0x3, R13 ;  /* 0x000000030c7f7819 */ /* 0x001fc8000001020d */
[----:B------:R-:W-:Y:S05]  /*22f0*/  @!P2 BRA `(.L_x_36) ;  /* 0x000000000004a947 */ /* 0x000fea0003800000 */
[----:B------:R0:W5:Y:S02]  /*2300*/  LDG.E.LTC128B.U16 R72, desc[UR36][R128.64+0x2] ;  /* 0x0000022480487981 */ /* 0x000164000c1e1520 */
.L_x_36:
[----:B------:R-:W-:Y:S05]  /*2310*/  BSYNC B1 ;  /* 0x0000000000017941 */ /* 0x000fea0003800000 */
.L_x_35:
[----:B-----5:R-:W-:Y:S01]  /*2320*/  HADD2.F32 R131, -RZ, R72.H0_H0 ;  /* 0x20000048ff837230 */ /* 0x020fe20000004100 */
[----:B------:R-:W-:Y:S01]  /*2330*/  ISETP.GT.AND P1, PT, R123, 0x8, PT ;  /* 0x000000087b00780c */ /* 0x000fe20003f24270 */
[----:B------:R-:W-:Y:S01]  /*2340*/  IMAD.WIDE.U32 R136, R124, R12, R126 ;  /* 0x0000000c7c887225 */ /* 0x000fe200078e007e */
[----:B------:R-:W-:-:S03]  /*2350*/  PRMT R139, R72, 0x7610, R139 ;  /* 0x00007610488b7816 */ /* 0x000fc6000000008b */
[----:B------:R-:W-:Y:S01]  /*2360*/  FMUL R130, R131, R122 ;  /* 0x0000007a83827220 */ /* 0x000fe20000400000 */
[----:B------:R-:W-:Y:S01]  /*2370*/  IMAD.IADD R135, R135, 0x1, R137 ;  /* 0x0000000187877824 */ /* 0x000fe200078e0289 */
[----:B------:R-:W-:Y:S02]  /*2380*/  IADD3 R131, P4, R14, R136, RZ ;  /* 0x000000880e837210 */ /* 0x000fe40007f9e0ff */
[----:B------:R-:W-:Y:S01]  /*2390*/  FFMA R73, R73, R120, R130 ;  /* 0x0000007849497223 */ /* 0x000fe20000000082 */
[----:B------:R-:W-:Y:S02]  /*23a0*/  ISETP.GT.AND P3, PT, R3, RZ, P1 ;  /* 0x000000ff0300720c */ /* 0x000fe40000f64270 */
[----:B------:R-:W-:Y:S01]  /*23b0*/  IMAD.X R134, R135, 0x1, R21, P4 ;  /* 0x0000000187867824 */ /* 0x000fe200020e0615 */
[----:B------:R-:W-:Y:S02]  /*23c0*/  LEA R130, P4, R131, R8, 0x1 ;  /* 0x0000000883827211 */ /* 0x000fe400078808ff */
[----:B------:R-:W-:-:S02]  /*23d0*/  F2FP.F16.F32.PACK_AB R73, RZ, R73 ;  /* 0x00000049ff49723e */ /* 0x000fc400000000ff */
[----:B------:R-:W-:Y:S02]  /*23e0*/  LEA.HI.X R131, R131, R9, R134, 0x1, P4 ;  /* 0x0000000983837211 */ /* 0x000fe400020f0c86 */
[----:B------:R-:W-:-:S05]  /*23f0*/  PRMT R137, R73, 0x7610, R137 ;  /* 0x0000761049897816 */ /* 0x000fca0000000089 */
[----:B------:R1:W-:Y:S04]  /*2400*/  @P2 STG.E.U16 desc[UR36][R132.64+0x2], R137 ;  /* 0x0000028984002986 */ /* 0x0003e8000c101524 */
[----:B------:R2:W3:Y:S01]  /*2410*/  @P3 LDG.E.LTC128B.U16 R139, desc[UR36][R130.64] ;  /* 0x00000024828b3981 */ /* 0x0004e2000c1e1520 */
[----:B------:R-:W-:Y:S01]  /*2420*/  IMAD.SHL.U32 R72, R4, 0x10, RZ ;  /* 0x0000001004487824 */ /* 0x000fe200078e00ff */
[----:B------:R-:W-:Y:S01]  /*2430*/  IADD3 R136, P2, R6, R136, RZ ;  /* 0x0000008806887210 */ /* 0x000fe20007f5e0ff */
[----:B------:R-:W-:Y:S03]  /*2440*/  BSSY B1, `(.L_x_37) ;  /* 0x0000011000017945 */ /* 0x000fe60003800000 */
[----:B------:R-:W-:Y:S01]  /*2450*/  IADD3 R134, P4, R72, R132, RZ ;  /* 0x0000008448867210 */ /* 0x000fe20007f9e0ff */
[----:B-1----:R-:W-:Y:S01]  /*2460*/  IMAD.X R137, R7, 0x1, R135, P2 ;  /* 0x0000000107897824 */ /* 0x002fe200010e0687 */
[----:B------:R-:W-:Y:S01]  /*2470*/  ISETP.GT.AND P2, PT, R3, 0x1, P1 ;  /* 0x000000010300780c */ /* 0x000fe20000f44270 */
[----:B------:R-:W-:-:S04]  /*2480*/  IMAD.WIDE.U32 R136, R121, R10, R136 ;  /* 0x0000000a79887225 */ /* 0x000fc800078e0088 */
[----:B------:R-:W-:Y:S01]  /*2490*/  IMAD.IADD R137, R11, 0x1, R137 ;  /* 0x000000010b897824 */ /* 0x000fe200078e0289 */
[----:B--2---:R-:W-:-:S04]  /*24a0*/  LEA R130, P5, R136, R8, 0x1 ;  /* 0x0000000888827211 */ /* 0x004fc800078a08ff */
[----:B------:R-:W-:Y:S01]  /*24b0*/  LEA.HI.X R131, R136, R9, R137, 0x1, P5 ;  /* 0x0000000988837211 */ /* 0x000fe200028f0c89 */
[----:B---3--:R-:W-:-:S05]  /*24c0*/  HADD2.F32 R73, -RZ, R139.H0_H0 ;  /* 0x2000008bff497230 */ /* 0x008fca0000004100 */
[----:B------:R-:W-:-:S04]  /*24d0*/  FMUL R73, R73, R122 ;  /* 0x0000007a49497220 */ /* 0x000fc80000400000 */
[----:B------:R-:W-:Y:S01]  /*24e0*/  FFMA R74, R74, R120, R73 ;  /* 0x000000784a4a7223 */ /* 0x000fe20000000049 */
[----:B------:R-:W-:-:S04]  /*24f0*/  SHF.L.U64.HI R73, R4, 0x4, R5 ;  /* 0x0000000404497819 */ /* 0x000fc80000010205 */
[----:B------:R-:W-:Y:S01]  /*2500*/  F2FP.F16.F32.PACK_AB R74, RZ, R74 ;  /* 0x0000004aff4a723e */ /* 0x000fe200000000ff */
[----:B------:R-:W-:-:S05]  /*2510*/  IMAD.X R135, R73, 0x1, R133, P4 ;  /* 0x0000000149877824 */ /* 0x000fca00020e0685 */
[----:B------:R1:W-:Y:S01]  /*2520*/  @P3 STG.E.U16 desc[UR36][R134.64], R74 ;  /* 0x0000004a86003986 */ /* 0x0003e2000c101524 */
[----:B------:R-:W-:Y:S05]  /*2530*/  @!P2 BRA `(.L_x_38) ;  /* 0x000000000004a947 */ /* 0x000fea0003800000 */
[----:B------:R2:W5:Y:S02]  /*2540*/  LDG.E.LTC128B.U16 R139, desc[UR36][R130.64+0x2] ;  /* 0x00000224828b7981 */ /* 0x000564000c1e1520 */
.L_x_38:
[----:B------:R-:W-:Y:S05]  /*2550*/  BSYNC B1 ;  /* 0x0000000000017941 */ /* 0x000fea0003800000 */
.L_x_37:
[----:B-----5:R-:W-:Y:S01]  /*2560*/  HADD2.F32 R137, -RZ, R139.H0_H0 ;  /* 0x2000008bff897230 */ /* 0x020fe20000004100 */
[----:B------:R-:W-:Y:S01]  /*2570*/  ISETP.GT.AND P3, PT, R3, 0x8, P0 ;  /* 0x000000080300780c */ /* 0x000fe20000764270 */
[----:B------:R-:W-:Y:S03]  /*2580*/  BSSY B1, `(.L_x_39) ;  /* 0x000000a000017945 */ /* 0x000fe60003800000 */
[----:B-1----:R-:W-:-:S04]  /*2590*/  FMUL R74, R137, R122 ;  /* 0x0000007a894a7220 */ /* 0x002fc80000400000 */
[----:B------:R-:W-:Y:S01]  /*25a0*/  FFMA R74, R75, R120, R74 ;  /* 0x000000784b4a7223 */ /* 0x000fe2000000004a */
[----:B------:R-:W-:-:S04]  /*25b0*/  @P2 IMAD.MOV.U32 R75, RZ, RZ, R135 ;  /* 0x000000ffff4b2224 */ /* 0x000fc800078e0087 */
[----:B------:R-:W-:-:S04]  /*25c0*/  F2FP.F16.F32.PACK_AB R74, RZ, R74 ;  /* 0x0000004aff4a723e */ /* 0x000fc800000000ff */
[----:B------:R-:W-:Y:S01]  /*25d0*/  PRMT R136, R74, 0x7610, R136 ;  /* 0x000076104a887816 */ /* 0x000fe20000000088 */
[----:B------:R-:W-:-:S05]  /*25e0*/  @P2 IMAD.MOV.U32 R74, RZ, RZ, R134 ;  /* 0x000000ffff4a2224 */ /* 0x000fca00078e0086 */
[----:B------:R1:W-:Y:S01]  /*25f0*/  @P2 STG.E.U16 desc[UR36][R74.64+0x2], R136 ;  /* 0x000002884a002986 */ /* 0x0003e2000c101524 */
[----:B------:R-:W-:Y:S05]  /*2600*/  @!P3 BRA `(.L_x_40) ;  /* 0x000000000004b947 */ /* 0x000fea0003800000 */
[----:B------:R3:W5:Y:S02]  /*2610*/  LDG.E.LTC128B.U16 R139, desc[UR36][R128.64+0x10] ;  /* 0x00001024808b7981 */ /* 0x000764000c1e1520 */
.L_x_40:
[----:B------:R-:W-:Y:S05]  /*2620*/  BSYNC B1 ;  /* 0x0000000000017941 */ /* 0x000fea0003800000 */
.L_x_39:
[----:B-1---5:R-:W-:Y:S01]  /*2630*/  HADD2.F32 R75, -RZ, R139.H0_H0 ;  /* 0x2000008bff4b7230 */ /* 0x022fe20000004100 */
[----:B------:R-:W-:Y:S01]  /*2640*/  ISETP.GT.AND P2, PT, R3, 0x9, P0 ;  /* 0x000000090300780c */ /* 0x000fe20000744270 */
[----:B------:R-:W-:Y:S01]  /*2650*/  @P3 IMAD.MOV.U32 R74, RZ, RZ, R132 ;  /* 0x000000ffff4a3224 */ /* 0x000fe200078e0084 */
[----:B------:R-:W-:Y:S02]  /*2660*/  BSSY B1, `(.L_x_41) ;  /* 0x0000009000017945 */ /* 0x000fe40003800000 */
[----:B------:R-:W-:-:S04]  /*2670*/  FMUL R75, R75, R122 ;  /* 0x0000007a4b4b7220 */ /* 0x000fc80000400000 */
[----:B------:R-:W-:-:S05]  /*2680*/  FFMA R75, R76, R120, R75 ;  /* 0x000000784c4b7223 */ /* 0x000fca000000004b */
[----:B------:R-:W-:-:S04]  /*2690*/  F2FP.F16.F32.PACK_AB R75, RZ, R75 ;  /* 0x0000004bff4b723e */ /* 0x000fc800000000ff */
[----:B------:R-:W-:Y:S02]  /*26a0*/  PRMT R76, R75, 0x7610, R76 ;  /* 0x000076104b4c7816 */ /* 0x000fe4000000004c */
[----:B------:R-:W-:-:S05]  /*26b0*/  @P3 MOV R75, R133 ;  /* 0x00000085004b3202 */ /* 0x000fca0000000f00 */
[----:B------:R1:W-:Y:S01]  /*26c0*/  @P3 STG.E.U16 desc[UR36][R74.64+0x10], R76 ;  /* 0x0000104c4a003986 */ /* 0x0003e2000c101524 */
[----:B------:R-:W-:Y:S05]  /*26d0*/  @!P2 BRA `(.L_x_42) ;  /* 0x000000000004a947 */ /* 0x000fea0003800000 */
[----:B------:R4:W5:Y:S02]  /*26e0*/  LDG.E.LTC128B.U16 R139, desc[UR36][R128.64+0x12] ;  /* 0x00001224808b7981 */ /* 0x000964000c1e1520 */
.L_x_42:
[----:B------:R-:W-:Y:S05]  /*26f0*/  BSYNC B1 ;  /* 0x0000000000017941 */ /* 0x000fea0003800000 */
.L_x_41:
[----:B-1---5:R-:W-:Y:S01]  /*2700*/  HADD2.F32 R75, -RZ, R139.H0_H0 ;  /* 0x2000008bff4b7230 */ /* 0x022fe20000004100 */
[----:B------:R-:W-:Y:S01]  /*2710*/  ISETP.GT.AND P3, PT, R3, 0x8, P1 ;  /* 0x000000080300780c */ /* 0x000fe20000f64270 */
[----:B------:R-:W-:Y:S03]  /*2720*/  BSSY B1, `(.L_x_43) ;  /* 0x000000a000017945 */ /* 0x000fe60003800000 */
[----:B------:R-:W-:Y:S01]  /*2730*/  FMUL R74, R75, R122 ;  /* 0x0000007a4b4a7220 */ /* 0x000fe20000400000 */
[----:B------:R-:W-:-:S03]  /*2740*/  @P2 IMAD.MOV.U32 R75, RZ, RZ, R133 ;  /* 0x000000ffff4b2224 */ /* 0x000fc600078e0085 */
[----:B------:R-:W-:-:S05]  /*2750*/  FFMA R74, R77, R120, R74 ;  /* 0x000000784d4a7223 */ /* 0x000fca000000004a */
[----:B------:R-:W-:-:S04]  /*2760*/  F2FP.F16.F32.PACK_AB R74, RZ, R74 ;  /* 0x0000004aff4a723e */ /* 0x000fc800000000ff */
[----:B------:R-:W-:Y:S01]  /*2770*/  PRMT R76, R74, 0x7610, R76 ;  /* 0x000076104a4c7816 */ /* 0x000fe2000000004c */
[----:B------:R-:W-:-:S05]  /*2780*/  @P2 IMAD.MOV.U32 R74, RZ, RZ, R132 ;  /* 0x000000ffff4a2224 */ /* 0x000fca00078e0084 */
[----:B------:R1:W-:Y:S01]  /*2790*/  @P2 STG.E.U16 desc[UR36][R74.64+0x12], R76 ;  /* 0x0000124c4a002986 */ /* 0x0003e2000c101524 */
[----:B------:R-:W-:Y:S05]  /*27a0*/  @!P3 BRA `(.L_x_44) ;  /* 0x000000000004b947 */ /* 0x000fea0003800000 */
[----:B------:R0:W5:Y:S02]  /*27b0*/  LDG.E.LTC128B.U16 R139, desc[UR36][R130.64+0x10] ;  /* 0x00001024828b7981 */ /* 0x000164000c1e1520 */
.L_x_44:
[----:B------:R-:W-:Y:S05]  /*27c0*/  BSYNC B1 ;  /* 0x0000000000017941 */ /* 0x000fea0003800000 */
.L_x_43:
[----:B-1---5:R-:W-:Y:S01]  /*27d0*/  HADD2.F32 R75, -RZ, R139.H0_H0 ;  /* 0x2000008bff4b7230 */ /* 0x022fe20000004100 */
[----:B------:R-:W-:Y:S01]  /*27e0*/  ISETP.GT.AND P2, PT, R3, 0x9, P1 ;  /* 0x000000090300780c */ /* 0x000fe20000f44270 */
[----:B------:R-:W-:Y:S01]  /*27f0*/  @P3 IMAD.MOV.U32 R74, RZ, RZ, R134 ;  /* 0x000000ffff4a3224 */ /* 0x000fe200078e0086 */
[----:B------:R-:W-:Y:S02]  /*2800*/  BSSY B1, `(.L_x_45) ;  /* 0x0000009000017945 */ /* 0x000fe40003800000 */
[----:B------:R-:W-:-:S04]  /*2810*/  FMUL R75, R75, R122 ;  /* 0x0000007a4b4b7220 */ /* 0x000fc80000400000 */
[----:B------:R-:W-:-:S05]  /*2820*/  FFMA R75, R78, R120, R75 ;  /* 0x000000784e4b7223 */ /* 0x000fca000000004b */
[----:B------:R-:W-:-:S04]  /*2830*/  F2FP.F16.F32.PACK_AB R75, RZ, R75 ;  /* 0x0000004bff4b723e */ /* 0x000fc800000000ff */
[----:B------:R-:W-:Y:S01]  /*2840*/  PRMT R76, R75, 0x7610, R76 ;  /* 0x000076104b4c7816 */ /* 0x000fe2000000004c */
[----:B------:R-:W-:-:S05]  /*2850*/  @P3 IMAD.MOV.U32 R75, RZ, RZ, R135 ;  /* 0x000000ffff4b3224 */ /* 0x000fca00078e0087 */
[----:B------:R1:W-:Y:S01]  /*2860*/  @P3 STG.E.U16 desc[UR36][R74.64+0x10], R76 ;  /* 0x0000104c4a003986 */ /* 0x0003e2000c101524 */
[----:B------:R-:W-:Y:S05]  /*2870*/  @!P2 BRA `(.L_x_46) ;  /* 0x000000000004a947 */ /* 0x000fea0003800000 */
[----:B------:R0:W5:Y:S02]  /*2880*/  LDG.E.LTC128B.U16 R139, desc[UR36][R130.64+0x12] ;  /* 0x00001224828b7981 */ /* 0x000164000c1e1520 */
.L_x_46:
[----:B------:R-:W-:Y:S05]  /*2890*/  BSYNC B1 ;  /* 0x0000000000017941 */ /* 0x000fea0003800000 */
.L_x_45:
        /* <DEDUP_REMOVED lines=12> */
.L_x_48:
[----:B------:R-:W-:Y:S05]  /*2960*/  BSYNC B1 ;  /* 0x0000000000017941 */ /* 0x000fea0003800000 */
.L_x_47:
        /* <DEDUP_REMOVED lines=12> */
.L_x_50:
[----:B------:R-:W-:Y:S05]  /*2a30*/  BSYNC B1 ;  /* 0x0000000000017941 */ /* 0x000fea0003800000 */
.L_x_49:
        /* <DEDUP_REMOVED lines=12> */
.L_x_52:
[----:B------:R-:W-:Y:S05]  /*2b00*/  BSYNC B1 ;  /* 0x0000000000017941 */ /* 0x000fea0003800000 */
.L_x_51:
        /* <DEDUP_REMOVED lines=12> */
.L_x_54:
[----:B------:R-:W-:Y:S05]  /*2bd0*/  BSYNC B1 ;  /* 0x0000000000017941 */ /* 0x000fea0003800000 */
.L_x_53:
        /* <DEDUP_REMOVED lines=12> */
.L_x_56:
[----:B------:R-:W-:Y:S05]  /*2ca0*/  BSYNC B1 ;  /* 0x0000000000017941 */ /* 0x000fea0003800000 */
.L_x_55:
        /* <DEDUP_REMOVED lines=12> */
.L_x_58:
[----:B------:R-:W-:Y:S05]  /*2d70*/  BSYNC B1 ;  /* 0x0000000000017941 */ /* 0x000fea0003800000 */
.L_x_57:
        /* <DEDUP_REMOVED lines=12> */
.L_x_60:
[----:B------:R-:W-:Y:S05]  /*2e40*/  BSYNC B1 ;  /* 0x0000000000017941 */ /* 0x000fea0003800000 */
.L_x_59:
        /* <DEDUP_REMOVED lines=12> */
.L_x_62:
[----:B------:R-:W-:Y:S05]  /*2f10*/  BSYNC B1 ;  /* 0x0000000000017941 */ /* 0x000fea0003800000 */
.L_x_61:
        /* <DEDUP_REMOVED lines=12> */
.L_x_64:
[----:B------:R-:W-:Y:S05]  /*2fe0*/  BSYNC B1 ;  /* 0x0000000000017941 */ /* 0x000fea0003800000 */
.L_x_63:
        /* <DEDUP_REMOVED lines=12> */
.L_x_66:
[----:B------:R-:W-:Y:S05]  /*30b0*/  BSYNC B1 ;  /* 0x0000000000017941 */ /* 0x000fea0003800000 */
.L_x_65:
[----:B-1---5:R-:W-:Y:S01]  /*30c0*/  HADD2.F32 R75, -RZ, R139.H0_H0 ;  /* 0x2000008bff4b7230 */ /* 0x022fe20000004100 */
[----:B------:R-:W-:Y:S01]  /*30d0*/  ISETP.GT.AND P3, PT, R3, 0x20, P1 ;  /* 0x000000200300780c */ /* 0x000fe20000f64270 */
[----:B------:R-:W-:Y:S03]  /*30e0*/  BSSY B1, `(.L_x_67) ;  /* 0x000000a000017945 */ /* 0x000fe60003800000 */
[----:B------:R-:W-:Y:S01]  /*30f0*/  FMUL R74, R75, R122 ;  /* 0x0000007a4b4a7220 */ /* 0x000fe20000400000 */
[----:B------:R-:W-:-:S03]  /*3100*/  @P2 MOV R75, R133 ;  /* 0x00000085004b2202 */ /* 0x000fc60000000f00 */
[----:B------:R-:W-:-:S05]  /*3110*/  FFMA R74, R89, R120, R74 ;  /* 0x00000078594a7223 */ /* 0x000fca000000004a */
[----:B------:R-:W-:-:S04]  /*3120*/  F2FP.F16.F32.PACK_AB R74, RZ, R74 ;  /* 0x0000004aff4a723e */ /* 0x000fc800000000ff */
[----:B------:R-:W-:Y:S01]  /*3130*/  PRMT R76, R74, 0x7610, R76 ;  /* 0x000076104a4c7816 */ /* 0x000fe2000000004c */
[----:B------:R-:W-:-:S05]  /*3140*/  @P2 IMAD.MOV.U32 R74, RZ, RZ, R132 ;  /* 0x000000ffff4a2224 */ /* 0x000fca00078e0084 */
[----:B------:R1:W-:Y:S01]  /*3150*/  @P2 STG.E.U16 desc[UR36][R74.64+0x42], R76 ;  /* 0x0000424c4a002986 */ /* 0x0003e2000c101524 */
[----:B------:R-:W-:Y:S05]  /*3160*/  @!P3 BRA `(.L_x_68) ;  /* 0x000000000004b947 */ /* 0x000fea0003800000 */
[----:B------:R0:W5:Y:S02]  /*3170*/  LDG.E.LTC128B.U16 R139, desc[UR36][R130.64+0x40] ;  /* 0x00004024828b7981 */ /* 0x000164000c1e1520 */
.L_x_68:
[----:B------:R-:W-:Y:S05]  /*3180*/  BSYNC B1 ;  /* 0x0000000000017941 */ /* 0x000fea0003800000 */
.L_x_67:
        /* <DEDUP_REMOVED lines=12> */
.L_x_70:
[----:B------:R-:W-:Y:S05]  /*3250*/  BSYNC B1 ;  /* 0x0000000000017941 */ /* 0x000fea0003800000 */
.L_x_69:
        /* <DEDUP_REMOVED lines=12> */
.L_x_72:
[----:B------:R-:W-:Y:S05]  /*3320*/  BSYNC B1 ;  /* 0x0000000000017941 */ /* 0x000fea0003800000 */
.L_x_71:
        /* <DEDUP_REMOVED lines=12> */
.L_x_74:
[----:B------:R-:W-:Y:S05]  /*33f0*/  BSYNC B1 ;  /* 0x0000000000017941 */ /* 0x000fea0003800000 */
.L_x_73:
        /* <DEDUP_REMOVED lines=12> */
.L_x_76:
[----:B------:R-:W-:Y:S05]  /*34c0*/  BSYNC B1 ;  /* 0x0000000000017941 */ /* 0x000fea0003800000 */
.L_x_75:
        /* <DEDUP_REMOVED lines=12> */
.L_x_78:
[----:B------:R-:W-:Y:S05]  /*3590*/  BSYNC B1 ;  /* 0x0000000000017941 */ /* 0x000fea0003800000 */
.L_x_77:
        /* <DEDUP_REMOVED lines=12> */
.L_x_80:
[----:B------:R-:W-:Y:S05]  /*3660*/  BSYNC B1 ;  /* 0x0000000000017941 */ /* 0x000fea0003800000 */
.L_x_79:
        /* <DEDUP_REMOVED lines=12> */
.L_x_82:
[----:B------:R-:W-:Y:S05]  /*3730*/  BSYNC B1 ;  /* 0x0000000000017941 */ /* 0x000fea0003800000 */
.L_x_81:
        /* <DEDUP_REMOVED lines=12> */
.L_x_84:
[----:B------:R-:W-:Y:S05]  /*3800*/  BSYNC B1 ;  /* 0x0000000000017941 */ /* 0x000fea0003800000 */
.L_x_83:
        /* <DEDUP_REMOVED lines=12> */
.L_x_86:
[----:B------:R-:W-:Y:S05]  /*38d0*/  BSYNC B1 ;  /* 0x0000000000017941 */ /* 0x000fea0003800000 */
.L_x_85:
        /* <DEDUP_REMOVED lines=12> */
.L_x_88:
[----:B------:R-:W-:Y:S05]  /*39a0*/  BSYNC B1 ;  /* 0x0000000000017941 */ /* 0x000fea0003800000 */
.L_x_87:
        /* <DEDUP_REMOVED lines=12> */
.L_x_90:
[----:B------:R-:W-:Y:S05]  /*3a70*/  BSYNC B1 ;  /* 0x0000000000017941 */ /* 0x000fea0003800000 */
.L_x_89:
        /* <DEDUP_REMOVED lines=12> */
.L_x_92:
[----:B------:R-:W-:Y:S05]  /*3b40*/  BSYNC B1 ;  /* 0x0000000000017941 */ /* 0x000fea0003800000 */
.L_x_91:
        /* <DEDUP_REMOVED lines=12> */
.L_x_94:
[----:B------:R-:W-:Y:S05]  /*3c10*/  BSYNC B1 ;  /* 0x0000000000017941 */ /* 0x000fea0003800000 */
.L_x_93:
        /* <DEDUP_REMOVED lines=12> */
.L_x_96:
[----:B------:R-:W-:Y:S05]  /*3ce0*/  BSYNC B1 ;  /* 0x0000000000017941 */ /* 0x000fea0003800000 */
.L_x_95:
        /* <DEDUP_REMOVED lines=12> */
.L_x_98:
[----:B------:R-:W-:Y:S05]  /*3db0*/  BSYNC B1 ;  /* 0x0000000000017941 */ /* 0x000fea0003800000 */
.L_x_97:
        /* <DEDUP_REMOVED lines=12> */
.L_x_100:
[----:B------:R-:W-:Y:S05]  /*3e80*/  BSYNC B1 ;  /* 0x0000000000017941 */ /* 0x000fea0003800000 */
.L_x_99:
        /* <DEDUP_REMOVED lines=12> */
.L_x_102:
[----:B------:R-:W-:Y:S05]  /*3f50*/  BSYNC B1 ;  /* 0x0000000000017941 */ /* 0x000fea0003800000 */
.L_x_101:
        /* <DEDUP_REMOVED lines=12> */
.L_x_104:
[----:B------:R-:W-:Y:S05]  /*4020*/  BSYNC B1 ;  /* 0x0000000000017941 */ /* 0x000fea0003800000 */
.L_x_103:
        /* <DEDUP_REMOVED lines=12> */
.L_x_106:
[----:B------:R-:W-:Y:S05]  /*40f0*/  BSYNC B1 ;  /* 0x0000000000017941 */ /* 0x000fea0003800000 */
.L_x_105:
        /* <DEDUP_REMOVED lines=12> */
.L_x_108:
[----:B------:R-:W-:Y:S05]  /*41c0*/  BSYNC B1 ;  /* 0x0000000000017941 */ /* 0x000fea0003800000 */
.L_x_107:
        /* <DEDUP_REMOVED lines=12> */
.L_x_110:
[----:B------:R-:W-:Y:S05]  /*4290*/  BSYNC B1 ;  /* 0x0000000000017941 */ /* 0x000fea0003800000 */
.L_x_109:
        /* <DEDUP_REMOVED lines=12> */
.L_x_112:
[----:B------:R-:W-:Y:S05]  /*4360*/  BSYNC B1 ;  /* 0x0000000000017941 */ /* 0x000fea0003800000 */
.L_x_111:
        /* <DEDUP_REMOVED lines=12> */
.L_x_114:
[----:B------:R-:W-:Y:S05]  /*4430*/  BSYNC B1 ;  /* 0x0000000000017941 */ /* 0x000fea0003800000 */
.L_x_113:
        /* <DEDUP_REMOVED lines=12> */
.L_x_116:
[----:B------:R-:W-:Y:S05]  /*4500*/  BSYNC B1 ;  /* 0x0000000000017941 */ /* 0x000fea0003800000 */
.L_x_115:
        /* <DEDUP_REMOVED lines=12> */
.L_x_118:
[----:B------:R-:W-:Y:S05]  /*45d0*/  BSYNC B1 ;  /* 0x0000000000017941 */ /* 0x000fea0003800000 */
.L_x_117:
        /* <DEDUP_REMOVED lines=12> */
.L_x_120:
[----:B------:R-:W-:Y:S05]  /*46a0*/  BSYNC B1 ;  /* 0x0000000000017941 */ /* 0x000fea0003800000 */
.L_x_119:
        /* <DEDUP_REMOVED lines=12> */
.L_x_122:
[----:B------:R-:W-:Y:S05]  /*4770*/  BSYNC B1 ;  /* 0x0000000000017941 */ /* 0x000fea0003800000 */
.L_x_121:
        /* <DEDUP_REMOVED lines=12> */
.L_x_124:
[----:B------:R-:W-:Y:S05]  /*4840*/  BSYNC B1 ;  /* 0x0000000000017941 */ /* 0x000fea0003800000 */
.L_x_123:
[----:B-1---5:R-:W-:Y:S01]  /*4850*/  HADD2.F32 R75, -RZ, R139.H0_H0 ;  /* 0x2000008bff4b7230 */ /* 0x022fe20000004100 */
[----:B------:R-:W-:Y:S01]  /*4860*/  ISETP.GT.AND P1, PT, R3, 0x59, P1 ;  /* 0x000000590300780c */ /* 0x000fe20000f24270 */
[----:B------:R-:W-:Y:S01]  /*4870*/  @P2 IMAD.MOV.U32 R74, RZ, RZ, R134 ;  /* 0x000000ffff4a2224 */ /* 0x000fe200078e0086 */
[----:B------:R-:W-:Y:S01]  /*4880*/  BSSY B1, `(.L_x_125) ;  /* 0x000000a000017945 */ /* 0x000fe20003800000 */
[----:B------:R-:W-:Y:S01]  /*4890*/  IADD3 R83, P0, R124, 0x80, RZ ;  /* 0x000000807c537810 */ /* 0x000fe20007f1e0ff */
        /* <DEDUP_REMOVED lines=8> */
.L_x_126:
[----:B------:R-:W-:Y:S05]  /*4920*/  BSYNC B1 ;  /* 0x0000000000017941 */ /* 0x000fea0003800000 */
.L_x_125:
[----:B-1---5:R-:W-:Y:S01]  /*4930*/  HADD2.F32 R75, -RZ, R139.H0_H0 ;  /* 0x2000008bff4b7230 */ /* 0x022fe20000004100 */
[----:B------:R-:W-:Y:S01]  /*4940*/  BSSY B1, `(.L_x_127) ;  /* 0x0000011000017945 */ /* 0x000fe20003800000 */
[----:B------:R-:W-:Y:S01]  /*4950*/  IMAD.X R125, RZ, RZ, R125, P0 ;  /* 0x000000ffff7d7224 */ /* 0x000fe200000e067d */
[----:B------:R-:W-:Y:S02]  /*4960*/  ISETP.GT.AND P0, PT, R123, 0x80, PT ;  /* 0x000000807b00780c */ /* 0x000fe40003f04270 */
[----:B------:R-:W-:Y:S01]  /*4970*/  FMUL R74, R75, R122 ;  /* 0x0000007a4b4a7220 */ /* 0x000fe20000400000 */
[----:B------:R-:W-:Y:S01]  /*4980*/  IMAD R76, R125, R12, RZ ;  /* 0x0000000c7d4c7224 */ /* 0x000fe200078e02ff */
[----:B------:R-:W-:Y:S02]  /*4990*/  ISETP.GT.AND P3, PT, R3, RZ, P0 ;  /* 0x000000ff0300720c */ /* 0x000fe40000764270 */
[----:B------:R-:W-:Y:S01]  /*49a0*/  FFMA R119, R119, R120, R74 ;  /* 0x0000007877777223 */ /* 0x000fe2000000004a */
[----:B------:R-:W-:-:S02]  /*49b0*/  IMAD R81, R83, R13, R76 ;  /* 0x0000000d53517224 */ /* 0x000fc400078e024c */
[----:B------:R-:W-:Y:S02]  /*49c0*/  IMAD.WIDE.U32 R74, R83, R12, R20 ;  /* 0x0000000c534a7225 */ /* 0x000fe400078e0014 */
[----:B------:R-:W-:Y:S02]  /*49d0*/  F2FP.F16.F32.PACK_AB R119, RZ, R119 ;  /* 0x00000077ff77723e */ /* 0x000fe400000000ff */
[----:B------:R-:W-:Y:S01]  /*49e0*/  IMAD.IADD R13, R75, 0x1, R81 ;  /* 0x000000014b0d7824 */ /* 0x000fe200078e0251 */
[C---:B------:R-:W-:Y:S02]  /*49f0*/  LEA R76, P2, R74.reuse, R8, 0x1 ;  /* 0x000000084a4c7211 */ /* 0x040fe400078408ff */
[----:B------:R1:W-:Y:S02]  /*4a00*/  @P1 STG.E.U16 desc[UR36][R134.64+0xb2], R119 ;  /* 0x0000b27786001986 */ /* 0x0003e4000c101524 */
[----:B------:R-:W-:Y:S01]  /*4a10*/  LEA.HI.X R77, R74, R9, R13, 0x1, P2 ;  /* 0x000000094a4d7211 */ /* 0x000fe200010f0c0d */
[----:B------:R-:W-:Y:S01]  /*4a20*/  IMAD.WIDE.U32 R74, R83, R12, R6 ;  /* 0x0000000c534a7225 */ /* 0x000fe200078e0006 */
[----:B------:R-:W-:Y:S07]  /*4a30*/  @!P3 BRA `(.L_x_128) ;  /* 0x000000000004b947 */ /* 0x000fee0003800000 */
[----:B------:R0:W5:Y:S02]  /*4a40*/  LDG.E.LTC128B.U16 R139, desc[UR36][R76.64] ;  /* 0x000000244c8b7981 */ /* 0x000164000c1e1520 */
.L_x_128:
[----:B------:R-:W-:Y:S05]  /*4a50*/  BSYNC B1 ;  /* 0x0000000000017941 */ /* 0x000fea0003800000 */
.L_x_127:
[----:B-----5:R-:W-:Y:S01]  /*4a60*/  HADD2.F32 R13, -RZ, R139.H0_H0 ;  /* 0x2000008bff0d7230 */ /* 0x020fe20000004100 */
[C---:B0-----:R-:W-:Y:S01]  /*4a70*/  LEA R76, P1, R4.reuse, R132, 0x8 ;  /* 0x00000084044c7211 */ /* 0x041fe200078240ff */
[----:B------:R-:W-:Y:S01]  /*4a80*/  IMAD.IADD R75, R81, 0x1, R75 ;  /* 0x00000001514b7824 */ /* 0x000fe200078e024b */
[----:B------:R-:W-:Y:S01]  /*4a90*/  ISETP.GT.AND P2, PT, R3, 0x1, P0 ;  /* 0x000000010300780c */ /* 0x000fe20000744270 */
[----:B------:R-:W-:Y:S01]  /*4aa0*/  BSSY B1, `(.L_x_129) ;  /* 0x000000c000017945 */ /* 0x000fe20003800000 */
[----:B------:R-:W-:Y:S01]  /*4ab0*/  FMUL R13, R13, R122 ;  /* 0x0000007a0d0d7220 */ /* 0x000fe20000400000 */
[----:B------:R-:W-:Y:S01]  /*4ac0*/  LEA.HI.X R77, R4, R133, R5, 0x8, P1 ;  /* 0x00000085044d7211 */ /* 0x000fe200008f4405 */
[----:B------:R-:W-:-:S04]  /*4ad0*/  IMAD.WIDE.U32 R78, R121, R10, R74 ;  /* 0x0000000a794e7225 */ /* 0x000fc800078e004a */
[----:B------:R-:W-:Y:S01]  /*4ae0*/  FFMA R13, R24, R120, R13 ;  /* 0x00000078180d7223 */ /* 0x000fe2000000000d */
[----:B------:R-:W-:Y:S01]  /*4af0*/  IMAD.IADD R24, R11, 0x1, R79 ;  /* 0x000000010b187824 */ /* 0x000fe200078e024f */
[----:B------:R-:W-:-:S03]  /*4b00*/  LEA R74, P4, R78, R8, 0x1 ;  /* 0x000000084e4a7211 */ /* 0x000fc600078808ff */
[----:B------:R-:W-:Y:S02]  /*4b10*/  F2FP.F16.F32.PACK_AB R13, RZ, R13 ;  /* 0x0000000dff0d723e */ /* 0x000fe400000000ff */
[----:B------:R-:W-:-:S03]  /*4b20*/  LEA.HI.X R75, R78, R9, R24, 0x1, P4 ;  /* 0x000000094e4b7211 */ /* 0x000fc600020f0c18 */
[----:B------:R0:W-:Y:S01]  /*4b30*/  @P3 STG.E.U16 desc[UR36][R76.64], R13 ;  /* 0x0000000d4c003986 */ /* 0x0001e2000c101524 */
[----:B------:R-:W-:Y:S05]  /*4b40*/  @!P2 BRA `(.L_x_130) ;  /* 0x000000000004a947 */ /* 0x000fea0003800000 */
[----:B------:R0:W5:Y:S02]  /*4b50*/  LDG.E.LTC128B.U16 R139, desc[UR36][R74.64+0x2] ;  /* 0x000002244a8b7981 */ /* 0x000164000c1e1520 */
.L_x_130:
[----:B------:R-:W-:Y:S05]  /*4b60*/  BSYNC B1 ;  /* 0x0000000000017941 */ /* 0x000fea0003800000 */
.L_x_129:
[----:B-----5:R-:W-:Y:S01]  /*4b70*/  HADD2.F32 R5, -RZ, R139.H0_H0 ;  /* 0x2000008bff057230 */ /* 0x020fe20000004100 */
[----:B------:R-:W-:Y:S01]  /*4b80*/  ISETP.GT.AND P1, PT, R123, 0x88, PT ;  /* 0x000000887b00780c */ /* 0x000fe20003f24270 */
[----:B0-----:R-:W-:Y:S01]  /*4b90*/  IMAD.WIDE.U32 R12, R83, R12, R126 ;  /* 0x0000000c530c7225 */ /* 0x001fe200078e007e */
[----:B------:R-:W-:Y:S03]  /*4ba0*/  BSSY B1, `(.L_x_131) ;  /* 0x0000011000017945 */ /* 0x000fe60003800000 */
[----:B------:R-:W-:Y:S01]  /*4bb0*/  FMUL R4, R5, R122 ;  /* 0x0000007a05047220 */ /* 0x000fe20000400000 */
[----:B------:R-:W-:Y:S01]  /*4bc0*/  IMAD.IADD R81, R81, 0x1, R13 ;  /* 0x0000000151517824 */ /* 0x000fe200078e020d */
[----:B------:R-:W-:Y:S01]  /*4bd0*/  IADD3 R14, P5, R14, R12, RZ ;  /* 0x0000000c0e0e7210 */ /* 0x000fe20007fbe0ff */
[----:B------:R-:W-:Y:S02]  /*4be0*/  @P2 IMAD.MOV.U32 R15, RZ, RZ, R77 ;  /* 0x000000ffff0f2224 */ /* 0x000fe400078e004d */
[----:B------:R-:W-:Y:S01]  /*4bf0*/  FFMA R4, R25, R120, R4 ;  /* 0x0000007819047223 */ /* 0x000fe20000000004 */
[----:B------:R-:W-:Y:S01]  /*4c00*/  ISETP.GT.AND P3, PT, R3, RZ, P1 ;  /* 0x000000ff0300720c */ /* 0x000fe20000f64270 */
[----:B------:R-:W-:Y:S01]  /*4c10*/  IMAD.X R20, R81, 0x1, R21, P5 ;  /* 0x0000000151147824 */ /* 0x000fe200028e0615 */
[----:B------:R-:W-:-:S02]  /*4c20*/  IADD3 R12, P4, R6, R12, RZ ;  /* 0x0000000c060c7210 */ /* 0x000fc40007f9e0ff */
[----:B------:R-:W-:Y:S02]  /*4c30*/  F2FP.F16.F32.PACK_AB R5, RZ, R4 ;  /* 0x00000004ff05723e */ /* 0x000fe400000000ff */
[C---:B------:R-:W-:Y:S02]  /*4c40*/  LEA R4, P5, R14.reuse, R8, 0x1 ;  /* 0x000000080e047211 */ /* 0x040fe400078a08ff */
[----:B------:R-:W-:Y:S02]  /*4c50*/  PRMT R21, R5, 0x7610, R21 ;  /* 0x0000761005157816 */ /* 0x000fe40000000015 */
[----:B------:R-:W-:Y:S01]  /*4c60*/  LEA.HI.X R5, R14, R9, R20, 0x1, P5 ;  /* 0x000000090e057211 */ /* 0x000fe200028f0c14 */
[----:B------:R-:W-:-:S05]  /*4c70*/  @P2 IMAD.MOV.U32 R14, RZ, RZ, R76 ;  /* 0x000000ffff0e2224 */ /* 0x000fca00078e004c */
[----:B------:R0:W-:Y:S01]  /*4c80*/  @P2 STG.E.U16 desc[UR36][R14.64+0x2], R21 ;  /* 0x000002150e002986 */ /* 0x0001e2000c101524 */
[----:B------:R-:W-:Y:S05]  /*4c90*/  @!P3 BRA `(.L_x_132) ;  /* 0x000000000004b947 */ /* 0x000fea0003800000 */
[----:B------:R0:W5:Y:S02]  /*4ca0*/  LDG.E.LTC128B.U16 R139, desc[UR36][R4.64] ;  /* 0x00000024048b7981 */ /* 0x000164000c1e1520 */
.L_x_132:
[----:B------:R-:W-:Y:S05]  /*4cb0*/  BSYNC B1 ;  /* 0x0000000000017941 */ /* 0x000fea0003800000 */
.L_x_131:
[----:B0----5:R-:W-:Y:S01]  /*4cc0*/  HADD2.F32 R5, -RZ, R139.H0_H0 ;  /* 0x2000008bff057230 */ /* 0x021fe20000004100 */
[----:B------:R-:W-:Y:S01]  /*4cd0*/  ISETP.GT.AND P2, PT, R3, 0x1, P1 ;  /* 0x000000010300780c */ /* 0x000fe20000f44270 */
[----:B------:R-:W-:Y:S01]  /*4ce0*/  IMAD.X R13, R7, 0x1, R81, P4 ;  /* 0x00000001070d7824 */ /* 0x000fe200020e0651 */
[----:B------:R-:W-:Y:S01]  /*4cf0*/  IADD3 R72, P4, R76, R72, RZ ;  /* 0x000000484c487210 */ /* 0x000fe20007f9e0ff */
[----:B------:R-:W-:Y:S01]  /*4d00*/  BSSY B1, `(.L_x_133) ;  /* 0x000000c000017945 */ /* 0x000fe20003800000 */
[----:B------:R-:W-:Y:S01]  /*4d10*/  FMUL R7, R5, R122 ;  /* 0x0000007a05077220 */ /* 0x000fe20000400000 */
[----:B------:R-:W-:-:S04]  /*4d20*/  IMAD.WIDE.U32 R4, R121, R10, R12 ;  /* 0x0000000a79047225 */ /* 0x000fc800078e000c */
[----:B------:R-:W-:Y:S01]  /*4d30*/  FFMA R7, R26, R120, R7 ;  /* 0x000000781a077223 */ /* 0x000fe20000000007 */
[----:B------:R-:W-:Y:S01]  /*4d40*/  IMAD.X R73, R77, 0x1, R73, P4 ;  /* 0x000000014d497824 */ /* 0x000fe200020e0649 */
[----:B------:R-:W-:Y:S01]  /*4d50*/  LEA R8, P5, R4, R8, 0x1 ;  /* 0x0000000804087211 */ /* 0x000fe200078a08ff */
[----:B------:R-:W-:Y:S02]  /*4d60*/  IMAD.IADD R11, R11, 0x1, R5 ;  /* 0x000000010b0b7824 */ /* 0x000fe400078e0205 */
[----:B------:R-:W-:-:S03]  /*4d70*/  F2FP.F16.F32.PACK_AB R7, RZ, R7 ;  /* 0x00000007ff07723e */ /* 0x000fc600000000ff */
[----:B------:R-:W-:Y:S02]  /*4d80*/  LEA.HI.X R9, R4, R9, R11, 0x1, P5 ;  /* 0x0000000904097211 */ /* 0x000fe400028f0c0b */
[----:B------:R0:W-:Y:S01]  /*4d90*/  @P3 STG.E.U16 desc[UR36][R72.64], R7 ;  /* 0x0000000748003986 */ /* 0x0001e2000c101524 */
[----:B------:R-:W-:Y:S05]  /*4da0*/  @!P2 BRA `(.L_x_134) ;  /* 0x000000000004a947 */ /* 0x000fea0003800000 */
[----:B------:R0:W5:Y:S02]  /*4db0*/  LDG.E.LTC128B.U16 R139, desc[UR36][R8.64+0x2] ;  /* 0x00000224088b7981 */ /* 0x000164000c1e1520 */
.L_x_134:
[----:B------:R-:W-:Y:S05]  /*4dc0*/  BSYNC B1 ;  /* 0x0000000000017941 */ /* 0x000fea0003800000 */
.L_x_133:
[----:B-----5:R-:W-:Y:S01]  /*4dd0*/  HADD2.F32 R5, -RZ, R139.H0_H0 ;  /* 0x2000008bff057230 */ /* 0x020fe20000004100 */
        /* <DEDUP_REMOVED lines=11> */
.L_x_136:
[----:B------:R-:W-:Y:S05]  /*4e90*/  BSYNC B1 ;  /* 0x0000000000017941 */ /* 0x000fea0003800000 */
.L_x_135:
[----:B0----5:R-:W-:Y:S01]  /*4ea0*/  HADD2.F32 R5, -RZ, R139.H0_H0 ;  /* 0x2000008bff057230 */ /* 0x021fe20000004100 */
        /* <DEDUP_REMOVED lines=11> */
.L_x_138:
[----:B------:R-:W-:Y:S05]  /*4f60*/  BSYNC B1 ;  /* 0x0000000000017941 */ /* 0x000fea0003800000 */
.L_x_137:
[----:B0----5:R-:W-:Y:S01]  /*4f70*/  HADD2.F32 R5, -RZ, R139.H0_H0 ;  /* 0x2000008bff057230 */ /* 0x021fe20000004100 */
        /* <DEDUP_REMOVED lines=11> */
.L_x_140:
[----:B------:R-:W-:Y:S05]  /*5030*/  BSYNC B1 ;  /* 0x0000000000017941 */ /* 0x000fea0003800000 */
.L_x_139:
        /* <DEDUP_REMOVED lines=12> */
.L_x_142:
[----:B------:R-:W-:Y:S05]  /*5100*/  BSYNC B1 ;  /* 0x0000000000017941 */ /* 0x000fea0003800000 */
.L_x_141:
[----:B0----5:R-:W-:Y:S01]  /*5110*/  HADD2.F32 R5, -RZ, R139.H0_H0 ;  /* 0x2000008bff057230 */ /* 0x021fe20000004100 */
[----:B------:R-:W-:Y:S01]  /*5120*/  ISETP.GT.AND P3, PT, R3, 0x10, P0 ;  /* 0x000000100300780c */ /* 0x000fe20000764270 */
[----:B------:R-:W-:Y:S03]  /*5130*/  BSSY B1, `(.L_x_143) ;  /* 0x000000a000017945 */ /* 0x000fe60003800000 */
[----:B------:R-:W-:Y:S01]  /*5140*/  FMUL R4, R5, R122 ;  /* 0x0000007a05047220 */ /* 0x000fe20000400000 */
[----:B------:R-:W-:-:S03]  /*5150*/  @P2 IMAD.MOV.U32 R5, RZ, RZ, R73 ;  /* 0x000000ffff052224 */ /* 0x000fc600078e0049 */
[----:B------:R-:W-:-:S05]  /*5160*/  FFMA R4, R31, R120, R4 ;  /* 0x000000781f047223 */ /* 0x000fca0000000004 */
[----:B------:R-:W-:-:S04]  /*5170*/  F2FP.F16.F32.PACK_AB R4, RZ, R4 ;  /* 0x00000004ff04723e */ /* 0x000fc800000000ff */
[----:B------:R-:W-:Y:S02]  /*5180*/  PRMT R6, R4, 0x7610, R6 ;  /* 0x0000761004067816 */ /* 0x000fe40000000006 */
[----:B------:R-:W-:-:S05]  /*5190*/  @P2 MOV R4, R72 ;  /* 0x0000004800042202 */ /* 0x000fca0000000f00 */
[----:B------:R0:W-:Y:S01]  /*51a0*/  @P2 STG.E.U16 desc[UR36][R4.64+0x12], R6 ;  /* 0x0000120604002986 */ /* 0x0001e2000c101524 */
[----:B------:R-:W-:Y:S05]  /*51b0*/  @!P3 BRA `(.L_x_144) ;  /* 0x000000000004b947 */ /* 0x000fea0003800000 */
[----:B------:R0:W5:Y:S02]  /*51c0*/  LDG.E.LTC128B.U16 R139, desc[UR36][R74.64+0x20] ;  /* 0x000020244a8b7981 */ /* 0x000164000c1e1520 */
.L_x_144:
[----:B------:R-:W-:Y:S05]  /*51d0*/  BSYNC B1 ;  /* 0x0000000000017941 */ /* 0x000fea0003800000 */
.L_x_143:
        /* <DEDUP_REMOVED lines=12> */
.L_x_146:
[----:B------:R-:W-:Y:S05]  /*52a0*/  BSYNC B1 ;  /* 0x0000000000017941 */ /* 0x000fea0003800000 */
.L_x_145:
        /* <DEDUP_REMOVED lines=12> */
.L_x_148:
[----:B------:R-:W-:Y:S05]  /*5370*/  BSYNC B1 ;  /* 0x0000000000017941 */ /* 0x000fea0003800000 */
.L_x_147:
        /* <DEDUP_REMOVED lines=12> */
.L_x_150:
[----:B------:R-:W-:Y:S05]  /*5440*/  BSYNC B1 ;  /* 0x0000000000017941 */ /* 0x000fea0003800000 */
.L_x_149:
        /* <DEDUP_REMOVED lines=12> */
.L_x_152:
[----:B------:R-:W-:Y:S05]  /*5510*/  BSYNC B1 ;  /* 0x0000000000017941 */ /* 0x000fea0003800000 */
.L_x_151:
        /* <DEDUP_REMOVED lines=12> */
.L_x_154:
[----:B------:R-:W-:Y:S05]  /*55e0*/  BSYNC B1 ;  /* 0x0000000000017941 */ /* 0x000fea0003800000 */
.L_x_153:
        /* <DEDUP_REMOVED lines=12> */
.L_x_156:
[----:B------:R-:W-:Y:S05]  /*56b0*/  BSYNC B1 ;  /* 0x0000000000017941 */ /* 0x000fea0003800000 */
.L_x_155:
        /* <DEDUP_REMOVED lines=12> */
.L_x_158:
[----:B------:R-:W-:Y:S05]  /*5780*/  BSYNC B1 ;  /* 0x0000000000017941 */ /* 0x000fea0003800000 */
.L_x_157:
        /* <DEDUP_REMOVED lines=12> */
.L_x_160:
[----:B------:R-:W-:Y:S05]  /*5850*/  BSYNC B1 ;  /* 0x0000000000017941 */ /* 0x000fea0003800000 */
.L_x_159:
        /* <DEDUP_REMOVED lines=12> */
.L_x_162:
[----:B------:R-:W-:Y:S05]  /*5920*/  BSYNC B1 ;  /* 0x0000000000017941 */ /* 0x000fea0003800000 */
.L_x_161:
        /* <DEDUP_REMOVED lines=12> */
.L_x_164:
[----:B------:R-:W-:Y:S05]  /*59f0*/  BSYNC B1 ;  /* 0x0000000000017941 */ /* 0x000fea0003800000 */
.L_x_163:
        /* <DEDUP_REMOVED lines=12> */
.L_x_166:
[----:B------:R-:W-:Y:S05]  /*5ac0*/  BSYNC B1 ;  /* 0x0000000000017941 */ /* 0x000fea0003800000 */
.L_x_165:
        /* <DEDUP_REMOVED lines=12> */
.L_x_168:
[----:B------:R-:W-:Y:S05]  /*5b90*/  BSYNC B1 ;  /* 0x0000000000017941 */ /* 0x000fea0003800000 */
.L_x_167:
[----:B0----5:R-:W-:Y:S01]  /*5ba0*/  HADD2.F32 R5, -RZ, R139.H0_H0 ;  /* 0x2000008bff057230 */ /* 0x021fe20000004100 */
[----:B------:R-:W-:Y:S01]  /*5bb0*/  @P3 MOV R4, R76 ;  /* 0x0000004c00043202 */ /* 0x000fe20000000f00 */
[----:B------:R-:W-:Y:S01]  /*5bc0*/  BSSY B1, `(.L_x_169) ;  /* 0x000000a000017945 */ /* 0x000fe20003800000 */
[----:B------:R-:W-:Y:S02]  /*5bd0*/  ISETP.GT.AND P2, PT, R3, 0x29, P0 ;  /* 0x000000290300780c */ /* 0x000fe40000744270 */
        /* <DEDUP_REMOVED lines=8> */
.L_x_170:
[----:B------:R-:W-:Y:S05]  /*5c60*/  BSYNC B1 ;  /* 0x0000000000017941 */ /* 0x000fea0003800000 */
.L_x_169:
        /* <DEDUP_REMOVED lines=12> */
.L_x_172:
[----:B------:R-:W-:Y:S05]  /*5d30*/  BSYNC B1 ;  /* 0x0000000000017941 */ /* 0x000fea0003800000 */
.L_x_171:
        /* <DEDUP_REMOVED lines=12> */
.L_x_174:
[----:B------:R-:W-:Y:S05]  /*5e00*/  BSYNC B1 ;  /* 0x0000000000017941 */ /* 0x000fea0003800000 */
.L_x_173:
        /* <DEDUP_REMOVED lines=12> */
.L_x_176:
[----:B------:R-:W-:Y:S05]  /*5ed0*/  BSYNC B1 ;  /* 0x0000000000017941 */ /* 0x000fea0003800000 */
.L_x_175:
        /* <DEDUP_REMOVED lines=12> */
.L_x_178:
[----:B------:R-:W-:Y:S05]  /*5fa0*/  BSYNC B1 ;  /* 0x0000000000017941 */ /* 0x000fea0003800000 */
.L_x_177:
        /* <DEDUP_REMOVED lines=12> */
.L_x_180:
[----:B------:R-:W-:Y:S05]  /*6070*/  BSYNC B1 ;  /* 0x0000000000017941 */ /* 0x000fea0003800000 */
.L_x_179:
        /* <DEDUP_REMOVED lines=12> */
.L_x_182:
[----:B------:R-:W-:Y:S05]  /*6140*/  BSYNC B1 ;  /* 0x0000000000017941 */ /* 0x000fea0003800000 */
.L_x_181:
        /* <DEDUP_REMOVED lines=12> */
.L_x_184:
[----:B------:R-:W-:Y:S05]  /*6210*/  BSYNC B1 ;  /* 0x0000000000017941 */ /* 0x000fea0003800000 */
.L_x_183:
        /* <DEDUP_REMOVED lines=12> */
.L_x_186:
[----:B------:R-:W-:Y:S05]  /*62e0*/  BSYNC B1 ;  /* 0x0000000000017941 */ /* 0x000fea0003800000 */
.L_x_185:
        /* <DEDUP_REMOVED lines=12> */
.L_x_188:
[----:B------:R-:W-:Y:S05]  /*63b0*/  BSYNC B1 ;  /* 0x0000000000017941 */ /* 0x000fea0003800000 */
.L_x_187:
        /* <DEDUP_REMOVED lines=12> */
.L_x_190:
[----:B------:R-:W-:Y:S05]  /*6480*/  BSYNC B1 ;  /* 0x0000000000017941 */ /* 0x000fea0003800000 */
.L_x_189:
        /* <DEDUP_REMOVED lines=12> */
.L_x_192:
[----:B------:R-:W-:Y:S05]  /*6550*/  BSYNC B1 ;  /* 0x0000000000017941 */ /* 0x000fea0003800000 */
.L_x_191:
        /* <DEDUP_REMOVED lines=12> */
.L_x_194:
[----:B------:R-:W-:Y:S05]  /*6620*/  BSYNC B1 ;  /* 0x0000000000017941 */ /* 0x000fea0003800000 */
.L_x_193:
        /* <DEDUP_REMOVED lines=12> */
.L_x_196:
[----:B------:R-:W-:Y:S05]  /*66f0*/  BSYNC B1 ;  /* 0x0000000000017941 */ /* 0x000fea0003800000 */
.L_x_195:
        /* <DEDUP_REMOVED lines=12> */
.L_x_198:
[----:B------:R-:W-:Y:S05]  /*67c0*/  BSYNC B1 ;  /* 0x0000000000017941 */ /* 0x000fea0003800000 */
.L_x_197:
        /* <DEDUP_REMOVED lines=12> */
.L_x_200:
[----:B------:R-:W-:Y:S05]  /*6890*/  BSYNC B1 ;  /* 0x0000000000017941 */ /* 0x000fea0003800000 */
.L_x_199:
        /* <DEDUP_REMOVED lines=12> */
.L_x_202:
[----:B------:R-:W-:Y:S05]  /*6960*/  BSYNC B1 ;  /* 0x0000000000017941 */ /* 0x000fea0003800000 */
.L_x_201:
        /* <DEDUP_REMOVED lines=12> */
.L_x_204:
[----:B------:R-:W-:Y:S05]  /*6a30*/  BSYNC B1 ;  /* 0x0000000000017941 */ /* 0x000fea0003800000 */
.L_x_203:
        /* <DEDUP_REMOVED lines=12> */
.L_x_206:
[----:B------:R-:W-:Y:S05]  /*6b00*/  BSYNC B1 ;  /* 0x0000000000017941 */ /* 0x000fea0003800000 */
.L_x_205:
        /* <DEDUP_REMOVED lines=12> */
.L_x_208:
[----:B------:R-:W-:Y:S05]  /*6bd0*/  BSYNC B1 ;  /* 0x0000000000017941 */ /* 0x000fea0003800000 */
.L_x_207:
        /* <DEDUP_REMOVED lines=12> */
.L_x_210:
[----:B------:R-:W-:Y:S05]  /*6ca0*/  BSYNC B1 ;  /* 0x0000000000017941 */ /* 0x000fea0003800000 */
.L_x_209:
        /* <DEDUP_REMOVED lines=12> */
.L_x_212:
[----:B------:R-:W-:Y:S05]  /*6d70*/  BSYNC B1 ;  /* 0x0000000000017941 */ /* 0x000fea0003800000 */
.L_x_211:
        /* <DEDUP_REMOVED lines=12> */
.L_x_214:
[----:B------:R-:W-:Y:S05]  /*6e40*/  BSYNC B1 ;  /* 0x0000000000017941 */ /* 0x000fea0003800000 */
.L_x_213:
        /* <DEDUP_REMOVED lines=12> */
.L_x_216:
[----:B------:R-:W-:Y:S05]  /*6f10*/  BSYNC B1 ;  /* 0x0000000000017941 */ /* 0x000fea0003800000 */
.L_x_215:
        /* <DEDUP_REMOVED lines=12> */
.L_x_218:
[----:B------:R-:W-:Y:S05]  /*6fe0*/  BSYNC B1 ;  /* 0x0000000000017941 */ /* 0x000fea0003800000 */
.L_x_217:
[----:B0----5:R-:W-:Y:S01]  /*6ff0*/  HADD2.F32 R5, -RZ, R139.H0_H0 ;  /* 0x2000008bff057230 */ /* 0x021fe20000004100 */
[----:B------:R-:W-:Y:S01]  /*7000*/  ISETP.GT.AND P2, PT, R3, 0x58, P1 ;  /* 0x000000580300780c */ /* 0x000fe20000f44270 */
[----:B------:R-:W-:Y:S03]  /*7010*/  BSSY B1, `(.L_x_219) ;  /* 0x0000007000017945 */ /* 0x000fe60003800000 */
[----:B------:R-:W-:-:S04]  /*7020*/  FMUL R4, R5, R122 ;  /* 0x0000007a05047220 */ /* 0x000fc80000400000 */
[----:B------:R-:W-:-:S05]  /*7030*/  FFMA R4, R69, R120, R4 ;  /* 0x0000007845047223 */ /* 0x000fca0000000004 */
[----:B------:R-:W-:-:S05]  /*7040*/  F2FP.F16.F32.PACK_AB R4, RZ, R4 ;  /* 0x00000004ff04723e */ /* 0x000fca00000000ff */
[----:B------:R0:W-:Y:S01]  /*7050*/  @P0 STG.E.U16 desc[UR36][R76.64+0xb2], R4 ;  /* 0x0000b2044c000986 */ /* 0x0001e2000c101524 */
[----:B------:R-:W-:Y:S05]  /*7060*/  @!P2 BRA `(.L_x_220) ;  /* 0x000000000004a947 */ /* 0x000fea0003800000 */
[----:B------:R0:W5:Y:S02]  /*7070*/  LDG.E.LTC128B.U16 R139, desc[UR36][R8.64+0xb0] ;  /* 0x0000b024088b7981 */ /* 0x000164000c1e1520 */
.L_x_220:
[----:B------:R-:W-:Y:S05]  /*7080*/  BSYNC B1 ;  /* 0x0000000000017941 */ /* 0x000fea0003800000 */
.L_x_219:
[----:B-----5:R-:W-:Y:S01]  /*7090*/  HADD2.F32 R5, -RZ, R139.H0_H0 ;  /* 0x2000008bff057230 */ /* 0x020fe20000004100 */
[----:B------:R-:W-:Y:S01]  /*70a0*/  ISETP.GT.AND P1, PT, R3, 0x59, P1 ;  /* 0x000000590300780c */ /* 0x000fe20000f24270 */
[----:B0-----:R-:W-:Y:S01]  /*70b0*/  @P2 IMAD.MOV.U32 R4, RZ, RZ, R72 ;  /* 0x000000ffff042224 */ /* 0x001fe200078e0048 */
        /* <DEDUP_REMOVED lines=9> */
.L_x_222:
[----:B------:R-:W-:Y:S05]  /*7150*/  BSYNC B1 ;  /* 0x0000000000017941 */ /* 0x000fea0003800000 */
.L_x_221:
[----:B------:R-:W-:Y:S05]  /*7160*/  @!P1 BRA `(.L_x_223) ;  /* 0x0000001800fc9947 */ /* 0x000fea0003800000 */
[----:B-----5:R-:W-:-:S05]  /*7170*/  HADD2.F32 R139, -RZ, R139.H0_H0 ;  /* 0x2000008bff8b7230 */ /* 0x020fca0000004100 */
[----:B0-----:R-:W-:-:S04]  /*7180*/  FMUL R4, R139, R122 ;  /* 0x0000007a8b047220 */ /* 0x001fc80000400000 */
[----:B------:R-:W-:-:S05]  /*7190*/  FFMA R4, R71, R120, R4 ;  /* 0x0000007847047223 */ /* 0x000fca0000000004 */
[----:B------:R-:W-:-:S05]  /*71a0*/  F2FP.F16.F32.PACK_AB R4, RZ, R4 ;  /* 0x00000004ff04723e */ /* 0x000fca00000000ff */
[----:B------:R0:W-:Y:S01]  /*71b0*/  STG.E.U16 desc[UR36][R72.64+0xb2], R4 ;  /* 0x0000b20448007986 */ /* 0x0001e2000c101524 */
[----:B------:R-:W-:Y:S05]  /*71c0*/  BRA `(.L_x_223) ;  /* 0x0000001800e47947 */ /* 0x000fea0003800000 */
.L_x_34:
[----:B------:R-:W-:Y:S01]  /*71d0*/  ULDC.64 UR4, c[0x0][0x5c0] ;  /* 0x0001700000047ab9 */ /* 0x000fe20000000a00 */
[-C--:B------:R-:W-:Y:S01]  /*71e0*/  FMUL R72, R72, R120.reuse ;  /* 0x0000007848487220 */ /* 0x080fe20000400000 */
[----:B------:R-:W-:Y:S01]  /*71f0*/  LEA R8, P2, R130, UR4, 0x1 ;  /* 0x0000000482087c11 */ /* 0x000fe2000f8408ff */
[-C--:B------:R-:W-:Y:S01]  /*7200*/  FMUL R73, R73, R120.reuse ;  /* 0x0000007849497220 */ /* 0x080fe20000400000 */
[----:B------:R-:W-:Y:S01]  /*7210*/  ISETP.GT.AND P3, PT, R3, 0x1, P0 ;  /* 0x000000010300780c */ /* 0x000fe20000764270 */
[----:B------:R-:W-:Y:S01]  /*7220*/  FMUL R74, R74, R120 ;  /* 0x000000784a4a7220 */ /* 0x000fe20000400000 */
[----:B------:R-:W-:Y:S01]  /*7230*/  F2FP.F16.F32.PACK_AB R72, RZ, R72 ;  /* 0x00000048ff48723e */ /* 0x000fe200000000ff */
[-C--:B------:R-:W-:Y:S01]  /*7240*/  FMUL R75, R75, R120.reuse ;  /* 0x000000784b4b7220 */ /* 0x080fe20000400000 */
[----:B------:R-:W-:Y:S01]  /*7250*/  LEA.HI.X R9, R130, UR5, R137, 0x1, P2 ;  /* 0x0000000582097c11 */ /* 0x000fe200090f0c89 */
[-C--:B------:R-:W-:Y:S01]  /*7260*/  FMUL R76, R76, R120.reuse ;  /* 0x000000784c4c7220 */ /* 0x080fe20000400000 */
[----:B------:R-:W-:Y:S01]  /*7270*/  ISETP.GT.AND P2, PT, R123, 0x8, PT ;  /* 0x000000087b00780c */ /* 0x000fe20003f44270 */
[-C--:B------:R-:W-:Y:S01]  /*7280*/  FMUL R77, R77, R120.reuse ;  /* 0x000000784d4d7220 */ /* 0x080fe20000400000 */
[----:B------:R-:W-:Y:S01]  /*7290*/  SHF.L.U32 R7, R4, 0x4, RZ ;  /* 0x0000000404077819 */ /* 0x000fe200000006ff */
[----:B------:R-:W-:Y:S01]  /*72a0*/  @P1 STG.E.U16 desc[UR36][R8.64], R72 ;  /* 0x0000004808001986 */ /* 0x000fe2000c101524 */
[----:B------:R-:W-:Y:S01]  /*72b0*/  ISETP.GT.AND P1, PT, R3, RZ, P2 ;  /* 0x000000ff0300720c */ /* 0x000fe20001724270 */
[-C--:B------:R-:W-:Y:S01]  /*72c0*/  FMUL R78, R78, R120.reuse ;  /* 0x000000784e4e7220 */ /* 0x080fe20000400000 */
[----:B------:R-:W-:Y:S01]  /*72d0*/  F2FP.F16.F32.PACK_AB R73, RZ, R73 ;  /* 0x00000049ff49723e */ /* 0x000fe200000000ff */
[-C--:B------:R-:W-:Y:S01]  /*72e0*/  FMUL R79, R79, R120.reuse ;  /* 0x000000784f4f7220 */ /* 0x080fe20000400000 */
[----:B------:R-:W-:Y:S01]  /*72f0*/  SHF.L.U64.HI R6, R4, 0x4, R5 ;  /* 0x0000000404067819 */ /* 0x000fe20000010205 */
[----:B------:R-:W-:Y:S01]  /*7300*/  FMUL R80, R80, R120 ;  /* 0x0000007850507220 */ /* 0x000fe20000400000 */
[----:B------:R-:W-:Y:S01]  /*7310*/  IADD3 R10, P4, R7, R8, RZ ;  /* 0x00000008070a7210 */ /* 0x000fe20007f9e0ff */
[----:B------:R-:W-:Y:S01]  /*7320*/  @P3 STG.E.U16 desc[UR36][R8.64+0x2], R73 ;  /* 0x0000024908003986 */ /* 0x000fe2000c101524 */
[----:B------:R-:W-:Y:S01]  /*7330*/  F2FP.F16.F32.PACK_AB R74, RZ, R74 ;  /* 0x0000004aff4a723e */ /* 0x000fe200000000ff */
[-C--:B------:R-:W-:Y:S01]  /*7340*/  FMUL R81, R81, R120.reuse ;  /* 0x0000007851517220 */ /* 0x080fe20000400000 */
[C---:B------:R-:W-:Y:S01]  /*7350*/  ISETP.GT.AND P3, PT, R3.reuse, 0x1, P2 ;  /* 0x000000010300780c */ /* 0x040fe20001764270 */
[----:B------:R-:W-:Y:S01]  /*7360*/  IMAD.X R11, R6, 0x1, R9, P4 ;  /* 0x00000001060b7824 */ /* 0x000fe200020e0609 */
[C---:B------:R-:W-:Y:S01]  /*7370*/  ISETP.GT.AND P5, PT, R3.reuse, 0x8, P0 ;  /* 0x000000080300780c */ /* 0x040fe200007a4270 */
[-C--:B------:R-:W-:Y:S01]  /*7380*/  FMUL R82, R82, R120.reuse ;  /* 0x0000007852527220 */ /* 0x080fe20000400000 */
[----:B------:R-:W-:Y:S01]  /*7390*/  ISETP.GT.AND P4, PT, R3, 0x9, P0 ;  /* 0x000000090300780c */ /* 0x000fe20000784270 */
[-C--:B------:R-:W-:Y:S01]  /*73a0*/  FMUL R83, R83, R120.reuse ;  /* 0x0000007853537220 */ /* 0x080fe20000400000 */
[----:B------:R-:W-:Y:S01]  /*73b0*/  @P1 STG.E.U16 desc[UR36][R10.64], R74 ;  /* 0x0000004a0a001986 */ /* 0x000fe2000c101524 */
[----:B------:R-:W-:Y:S01]  /*73c0*/  ISETP.GT.AND P1, PT, R3, 0x8, P2 ;  /* 0x000000080300780c */ /* 0x000fe20001724270 */
[-C--:B------:R-:W-:Y:S01]  /*73d0*/  FMUL R84, R84, R120.reuse ;  /* 0x0000007854547220 */ /* 0x080fe20000400000 */
[----:B------:R-:W-:Y:S01]  /*73e0*/  F2FP.F16.F32.PACK_AB R75, RZ, R75 ;  /* 0x0000004bff4b723e */ /* 0x000fe200000000ff */
[----:B------:R-:W-:Y:S01]  /*73f0*/  FMUL R85, R85, R120 ;  /* 0x0000007855557220 */ /* 0x000fe20000400000 */
[----:B------:R-:W-:Y:S01]  /*7400*/  F2FP.F16.F32.PACK_AB R76, RZ, R76 ;  /* 0x0000004cff4c723e */ /* 0x000fe200000000ff */
[----:B------:R-:W-:Y:S01]  /*7410*/  FMUL R86, R86, R120 ;  /* 0x0000007856567220 */ /* 0x000fe20000400000 */
[----:B------:R-:W-:Y:S01]  /*7420*/  F2FP.F16.F32.PACK_AB R77, RZ, R77 ;  /* 0x0000004dff4d723e */ /* 0x000fe200000000ff */
[----:B------:R-:W-:Y:S01]  /*7430*/  @P3 STG.E.U16 desc[UR36][R10.64+0x2], R75 ;  /* 0x0000024b0a003986 */ /* 0x000fe2000c101524 */
[----:B------:R-:W-:Y:S01]  /*7440*/  F2FP.F16.F32.PACK_AB R78, RZ, R78 ;  /* 0x0000004eff4e723e */ /* 0x000fe200000000ff */
[-C--:B------:R-:W-:Y:S01]  /*7450*/  FMUL R87, R87, R120.reuse ;  /* 0x0000007857577220 */ /* 0x080fe20000400000 */
[C---:B------:R-:W-:Y:S01]  /*7460*/  ISETP.GT.AND P3, PT, R3.reuse, 0x9, P2 ;  /* 0x000000090300780c */ /* 0x040fe20001764270 */
[----:B------:R-:W-:Y:S01]  /*7470*/  @P5 STG.E.U16 desc[UR36][R8.64+0x10], R76 ;  /* 0x0000104c08005986 */ /* 0x000fe2000c101524 */
[C---:B------:R-:W-:Y:S01]  /*7480*/  ISETP.GT.AND P5, PT, R3.reuse, 0x10, P0 ;  /* 0x000000100300780c */ /* 0x040fe200007a4270 */
[-C--:B------:R-:W-:Y:S01]  /*7490*/  FMUL R88, R88, R120.reuse ;  /* 0x0000007858587220 */ /* 0x080fe20000400000 */
[----:B------:R-:W-:Y:S01]  /*74a0*/  F2FP.F16.F32.PACK_AB R79, RZ, R79 ;  /* 0x0000004fff4f723e */ /* 0x000fe200000000ff */
[----:B------:R-:W-:Y:S01]  /*74b0*/  @P4 STG.E.U16 desc[UR36][R8.64+0x12], R77 ;  /* 0x0000124d08004986 */ /* 0x000fe2000c101524 */
[----:B------:R-:W-:Y:S01]  /*74c0*/  ISETP.GT.AND P4, PT, R3, 0x11, P0 ;  /* 0x000000110300780c */ /* 0x000fe20000784270 */
[----:B------:R-:W-:Y:S01]  /*74d0*/  FMUL R89, R89, R120 ;  /* 0x0000007859597220 */ /* 0x000fe20000400000 */
[----:B------:R-:W-:Y:S01]  /*74e0*/  F2FP.F16.F32.PACK_AB R80, RZ, R80 ;  /* 0x00000050ff50723e */ /* 0x000fe200000000ff */
[----:B------:R-:W-:Y:S01]  /*74f0*/  @P1 STG.E.U16 desc[UR36][R10.64+0x10], R78 ;  /* 0x0000104e0a001986 */ /* 0x000fe2000c101524 */
[----:B------:R-:W-:Y:S01]  /*7500*/  ISETP.GT.AND P1, PT, R3, 0x10, P2 ;  /* 0x000000100300780c */ /* 0x000fe20001724270 */
        /* <DEDUP_REMOVED lines=116> */
[-C--:B------:R-:W-:Y:S01]  /*7c50*/  FMUL R26, R26, R120.reuse ;  /* 0x000000781a1a7220 */ /* 0x080fe20000400000 */
[----:B------:R-:W-:Y:S01]  /*7c60*/  F2FP.F16.F32.PACK_AB R113, RZ, R113 ;  /* 0x00000071ff71723e */ /* 0x000fe200000000ff */
[----:B------:R-:W-:Y:S01]  /*7c70*/  FMUL R27, R27, R120 ;  /* 0x000000781b1b7220 */ /* 0x000fe20000400000 */
[----:B------:R-:W-:Y:S01]  /*7c80*/  F2FP.F16.F32.PACK_AB R114, RZ, R114 ;  /* 0x00000072ff72723e */ /* 0x000fe200000000ff */
[-C--:B------:R-:W-:Y:S01]  /*7c90*/  FMUL R28, R28, R120.reuse ;  /* 0x000000781c1c7220 */ /* 0x080fe20000400000 */
[----:B------:R-:W-:Y:S01]  /*7ca0*/  F2FP.F16.F32.PACK_AB R115, RZ, R115 ;  /* 0x00000073ff73723e */ /* 0x000fe200000000ff */
        /* <DEDUP_REMOVED lines=35> */
[----:B------:R-:W-:Y:S01]  /*7ee0*/  ISETP.GT.AND P2, PT, R3, 0x59, P2 ;  /* 0x000000590300780c */ /* 0x000fe20001744270 */
[-C--:B------:R-:W-:Y:S01]  /*7ef0*/  FMUL R39, R39, R120.reuse ;  /* 0x0000007827277220 */ /* 0x080fe20000400000 */
[----:B------:R-:W-:Y:S01]  /*7f00*/  F2FP.F16.F32.PACK_AB R29, RZ, R29 ;  /* 0x0000001dff1d723e */ /* 0x000fe200000000ff */
[----:B------:R-:W-:Y:S01]  /*7f10*/  FMUL R40, R40, R120 ;  /* 0x0000007828287220 */ /* 0x000fe20000400000 */
[----:B------:R-:W-:Y:S01]  /*7f20*/  F2FP.F16.F32.PACK_AB R30, RZ, R30 ;  /* 0x0000001eff1e723e */ /* 0x000fe200000000ff */
[-C--:B------:R-:W-:Y:S01]  /*7f30*/  FMUL R41, R41, R120.reuse ;  /* 0x0000007829297220 */ /* 0x080fe20000400000 */
[----:B------:R-:W-:Y:S01]  /*7f40*/  F2FP.F16.F32.PACK_AB R31, RZ, R31 ;  /* 0x0000001fff1f723e */ /* 0x000fe200000000ff */
[----:B------:R-:W-:Y:S01]  /*7f50*/  @P4 STG.E.U16 desc[UR36][R8.64+0xa2], R113 ;  /* 0x0000a27108004986 */ /* 0x000fe2000c101524 */
[C---:B------:R-:W-:Y:S01]  /*7f60*/  ISETP.GT.AND P4, PT, R3.reuse, 0x58, P0 ;  /* 0x000000580300780c */ /* 0x040fe20000784270 */
[----:B------:R-:W-:Y:S01]  /*7f70*/  FMUL R42, R42, R120 ;  /* 0x000000782a2a7220 */ /* 0x000fe20000400000 */
[----:B------:R-:W-:Y:S01]  /*7f80*/  F2FP.F16.F32.PACK_AB R32, RZ, R32 ;  /* 0x00000020ff20723e */ /* 0x000fe200000000ff */
[----:B------:R-:W-:Y:S01]  /*7f90*/  @P3 STG.E.U16 desc[UR36][R10.64+0xa0], R114 ;  /* 0x0000a0720a003986 */ /* 0x000fe2000c101524 */
[----:B------:R-:W-:Y:S01]  /*7fa0*/  ISETP.GT.AND P3, PT, R3, 0x59, P0 ;  /* 0x000000590300780c */ /* 0x000fe20000764270 */
[-C--:B------:R-:W-:Y:S01]  /*7fb0*/  FMUL R43, R43, R120.reuse ;  /* 0x000000782b2b7220 */ /* 0x080fe20000400000 */
[C---:B------:R-:W-:Y:S01]  /*7fc0*/  ISETP.GT.AND P0, PT, R123.reuse, 0x88, PT ;  /* 0x000000887b00780c */ /* 0x040fe20003f04270 */
[----:B------:R-:W-:Y:S01]  /*7fd0*/  @P1 STG.E.U16 desc[UR36][R10.64+0xa2], R115 ;  /* 0x0000a2730a001986 */ /* 0x000fe2000c101524 */
[----:B------:R-:W-:Y:S01]  /*7fe0*/  ISETP.GT.AND P1, PT, R123, 0x80, PT ;  /* 0x000000807b00780c */ /* 0x000fe20003f24270 */
[-C--:B------:R-:W-:Y:S01]  /*7ff0*/  FMUL R44, R44, R120.reuse ;  /* 0x000000782c2c7220 */ /* 0x080fe20000400000 */
[----:B------:R-:W-:Y:S01]  /*8000*/  F2FP.F16.F32.PACK_AB R33, RZ, R33 ;  /* 0x00000021ff21723e */ /* 0x000fe200000000ff */
[----:B------:R-:W-:Y:S01]  /*8010*/  FMUL R45, R45, R120 ;  /* 0x000000782d2d7220 */ /* 0x000fe20000400000 */
[----:B------:R-:W-:Y:S01]  /*8020*/  F2FP.F16.F32.PACK_AB R34, RZ, R34 ;  /* 0x00000022ff22723e */ /* 0x000fe200000000ff */
[----:B------:R-:W-:Y:S01]  /*8030*/  @P4 STG.E.U16 desc[UR36][R8.64+0xb0], R116 ;  /* 0x0000b07408004986 */ /* 0x000fe2000c101524 */
[C---:B------:R-:W-:Y:S01]  /*8040*/  ISETP.GT.AND P4, PT, R3.reuse, RZ, P1 ;  /* 0x000000ff0300720c */ /* 0x040fe20000f84270 */
[-C--:B------:R-:W-:Y:S01]  /*8050*/  FMUL R46, R46, R120.reuse ;  /* 0x000000782e2e7220 */ /* 0x080fe20000400000 */
[----:B------:R-:W-:Y:S01]  /*8060*/  F2FP.F16.F32.PACK_AB R35, RZ, R35 ;  /* 0x00000023ff23723e */ /* 0x000fe200000000ff */
[----:B------:R0:W-:Y:S01]  /*8070*/  @P3 STG.E.U16 desc[UR36][R8.64+0xb2], R117 ;  /* 0x0000b27508003986 */ /* 0x0001e2000c101524 */
[----:B------:R-:W-:Y:S01]  /*8080*/  ISETP.GT.AND P3, PT, R3, 0x1, P1 ;  /* 0x000000010300780c */ /* 0x000fe20000f64270 */
[----:B------:R-:W-:Y:S01]  /*8090*/  FMUL R47, R47, R120 ;  /* 0x000000782f2f7220 */ /* 0x000fe20000400000 */
[----:B------:R-:W-:Y:S01]  /*80a0*/  F2FP.F16.F32.PACK_AB R36, RZ, R36 ;  /* 0x00000024ff24723e */ /* 0x000fe200000000ff */
[----:B------:R-:W-:Y:S01]  /*80b0*/  @P5 STG.E.U16 desc[UR36][R10.64+0xb0], R118 ;  /* 0x0000b0760a005986 */ /* 0x000fe2000c101524 */
[----:B------:R-:W-:Y:S01]  /*80c0*/  F2FP.F16.F32.PACK_AB R37, RZ, R37 ;  /* 0x00000025ff25723e */ /* 0x000fe200000000ff */
[----:B------:R-:W-:Y:S01]  /*80d0*/  FMUL R48, R48, R120 ;  /* 0x0000007830307220 */ /* 0x000fe20000400000 */
[----:B------:R-:W-:Y:S01]  /*80e0*/  F2FP.F16.F32.PACK_AB R38, RZ, R38 ;  /* 0x00000026ff26723e */ /* 0x000fe200000000ff */
[----:B------:R-:W-:Y:S01]  /*80f0*/  @P2 STG.E.U16 desc[UR36][R10.64+0xb2], R119 ;  /* 0x0000b2770a002986 */ /* 0x000fe2000c101524 */
[----:B------:R-:W-:Y:S01]  /*8100*/  ISETP.GT.AND P2, PT, R3, RZ, P0 ;  /* 0x000000ff0300720c */ /* 0x000fe20000744270 */
[-C--:B------:R-:W-:Y:S01]  /*8110*/  FMUL R49, R49, R120.reuse ;  /* 0x0000007831317220 */ /* 0x080fe20000400000 */
[----:B------:R-:W-:Y:S01]  /*8120*/  F2FP.F16.F32.PACK_AB R39, RZ, R39 ;  /* 0x00000027ff27723e */ /* 0x000fe200000000ff */
[----:B------:R-:W-:Y:S01]  /*8130*/  FMUL R50, R50, R120 ;  /* 0x0000007832327220 */ /* 0x000fe20000400000 */
[----:B0-----:R-:W-:Y:S01]  /*8140*/  LEA R8, P5, R4, R8, 0x8 ;  /* 0x0000000804087211 */ /* 0x001fe200078a40ff */
[----:B------:R-:W-:Y:S01]  /*8150*/  FMUL R51, R51, R120 ;  /* 0x0000007833337220 */ /* 0x000fe20000400000 */
[----:B------:R-:W-:Y:S01]  /*8160*/  F2FP.F16.F32.PACK_AB R40, RZ, R40 ;  /* 0x00000028ff28723e */ /* 0x000fe200000000ff */
[-C--:B------:R-:W-:Y:S01]  /*8170*/  FMUL R52, R52, R120.reuse ;  /* 0x0000007834347220 */ /* 0x080fe20000400000 */
[----:B------:R-:W-:Y:S01]  /*8180*/  LEA.HI.X R9, R4, R9, R5, 0x8, P5 ;  /* 0x0000000904097211 */ /* 0x000fe200028f4405 */
        /* <DEDUP_REMOVED lines=9> */
[----:B------:R-:W-:Y:S01]  /*8220*/  IADD3 R4, P3, R7, R8, RZ ;  /* 0x0000000807047210 */ /* 0x000fe20007f7e0ff */
[-C--:B------:R-:W-:Y:S01]  /*8230*/  FMUL R56, R56, R120.reuse ;  /* 0x0000007838387220 */ /* 0x080fe20000400000 */
[----:B------:R-:W-:Y:S01]  /*8240*/  F2FP.F16.F32.PACK_AB R43, RZ, R43 ;  /* 0x0000002bff2b723e */ /* 0x000fe200000000ff */
[----:B------:R-:W-:Y:S01]  /*8250*/  FMUL R57, R57, R120 ;  /* 0x0000007839397220 */ /* 0x000fe20000400000 */
[----:B------:R-:W-:Y:S01]  /*8260*/  F2FP.F16.F32.PACK_AB R44, RZ, R44 ;  /* 0x0000002cff2c723e */ /* 0x000fe200000000ff */
[--C-:B------:R-:W-:Y:S01]  /*8270*/  IMAD.X R5, R6, 0x1, R9.reuse, P3 ;  /* 0x0000000106057824 */ /* 0x100fe200018e0609 */
[C---:B------:R-:W-:Y:S01]  /*8280*/  ISETP.GT.AND P3, PT, R3.reuse, 0x9, P1 ;  /* 0x000000090300780c */ /* 0x040fe20000f64270 */
[-C--:B------:R-:W-:Y:S01]  /*8290*/  FMUL R58, R58, R120.reuse ;  /* 0x000000783a3a7220 */ /* 0x080fe20000400000 */
[----:B------:R-:W-:Y:S01]  /*82a0*/  F2FP.F16.F32.PACK_AB R45, RZ, R45 ;  /* 0x0000002dff2d723e */ /* 0x000fe200000000ff */
[--C-:B------:R-:W-:Y:S01]  /*82b0*/  @P4 IMAD.MOV.U32 R6, RZ, RZ, R8.reuse ;  /* 0x000000ffff064224 */ /* 0x100fe200078e0008 */
[----:B------:R-:W-:Y:S01]  /*82c0*/  @P2 STG.E.U16 desc[UR36][R4.64], R26 ;  /* 0x0000001a04002986 */ /* 0x000fe2000c101524 */
[--C-:B------:R-:W-:Y:S01]  /*82d0*/  @P4 IMAD.MOV.U32 R7, RZ, RZ, R9.reuse ;  /* 0x000000ffff074224 */ /* 0x100fe200078e0009 */
[----:B------:R-:W-:Y:S01]  /*82e0*/  ISETP.GT.AND P2, PT, R3, 0x8, P0 ;  /* 0x000000080300780c */ /* 0x000fe20000744270 */
[-C--:B------:R-:W-:Y:S01]  /*82f0*/  FMUL R59, R59, R120.reuse ;  /* 0x000000783b3b7220 */ /* 0x080fe20000400000 */
[----:B------:R-:W-:Y:S01]  /*8300*/  @P5 STG.E.U16 desc[UR36][R4.64+0x2], R27 ;  /* 0x0000021b04005986 */ /* 0x000fe2000c101524 */
[C---:B------:R-:W-:Y:S01]  /*8310*/  ISETP.GT.AND P5, PT, R3.reuse, 0x9, P0 ;  /* 0x000000090300780c */ /* 0x040fe200007a4270 */
[----:B------:R-:W-:Y:S01]  /*8320*/  FMUL R60, R60, R120 ;  /* 0x000000783c3c7220 */ /* 0x000fe20000400000 */
[----:B------:R-:W-:Y:S01]  /*8330*/  F2FP.F16.F32.PACK_AB R46, RZ, R46 ;  /* 0x0000002eff2e723e */ /* 0x000fe200000000ff */
[----:B------:R0:W-:Y:S01]  /*8340*/  @P4 STG.E.U16 desc[UR36][R6.64+0x10], R28 ;  /* 0x0000101c06004986 */ /* 0x0001e2000c101524 */
        /* <DEDUP_REMOVED lines=9> */
[----:B------:R-:W-:Y:S01]  /*83e0*/  FMUL R65, R65, R120 ;  /* 0x0000007841417220 */ /* 0x000fe20000400000 */
[----:B------:R-:W-:Y:S01]  /*83f0*/  F2FP.F16.F32.PACK_AB R51, RZ, R51 ;  /* 0x00000033ff33723e */ /* 0x000fe200000000ff */
[--C-:B0-----:R-:W-:Y:S01]  /*8400*/  @P3 IMAD.MOV.U32 R6, RZ, RZ, R8.reuse ;  /* 0x000000ffff063224 */ /* 0x101fe200078e0008 */
[----:B------:R-:W-:Y:S01]  /*8410*/  F2FP.F16.F32.PACK_AB R52, RZ, R52 ;  /* 0x00000034ff34723e */ /* 0x000fe200000000ff */
[--C-:B------:R-:W-:Y:S01]  /*8420*/  @P3 IMAD.MOV.U32 R7, RZ, RZ, R9.reuse ;  /* 0x000000ffff073224 */ /* 0x100fe200078e0009 */
[----:B------:R-:W-:Y:S01]  /*8430*/  F2FP.F16.F32.PACK_AB R53, RZ, R53 ;  /* 0x00000035ff35723e */ /* 0x000fe200000000ff */
[----:B------:R-:W-:Y:S01]  /*8440*/  FMUL R66, R66, R120 ;  /* 0x0000007842427220 */ /* 0x000fe20000400000 */
[----:B------:R-:W-:Y:S01]  /*8450*/  F2FP.F16.F32.PACK_AB R54, RZ, R54 ;  /* 0x00000036ff36723e */ /* 0x000fe200000000ff */
[-C--:B------:R-:W-:Y:S01]  /*8460*/  FMUL R67, R67, R120.reuse ;  /* 0x0000007843437220 */ /* 0x080fe20000400000 */
[----:B------:R0:W-:Y:S01]  /*8470*/  @P3 STG.E.U16 desc[UR36][R6.64+0x12], R29 ;  /* 0x0000121d06003986 */ /* 0x0001e2000c101524 */
        /* <DEDUP_REMOVED lines=11> */
[----:B0-----:R-:W-:Y:S01]  /*8530*/  @P4 IMAD.MOV.U32 R6, RZ, RZ, R8 ;  /* 0x000000ffff064224 */ /* 0x001fe200078e0008 */
[----:B------:R-:W-:Y:S01]  /*8540*/  F2FP.F16.F32.PACK_AB R58, RZ, R58 ;  /* 0x0000003aff3a723e */ /* 0x000fe200000000ff */
[----:B------:R-:W-:Y:S01]  /*8550*/  @P4 IMAD.MOV.U32 R7, RZ, RZ, R9 ;  /* 0x000000ffff074224 */ /* 0x000fe200078e0009 */
[----:B------:R-:W-:Y:S01]  /*8560*/  F2FP.F16.F32.PACK_AB R59, RZ, R59 ;  /* 0x0000003bff3b723e */ /* 0x000fe200000000ff */
[----:B------:R-:W-:Y:S01]  /*8570*/  FMUL R71, R71, R120 ;  /* 0x0000007847477220 */ /* 0x000fe20000400000 */
[----:B------:R-:W-:-:S02]  /*8580*/  F2FP.F16.F32.PACK_AB R60, RZ, R60 ;  /* 0x0000003cff3c723e */ /* 0x000fc400000000ff */
[----:B------:R0:W-:Y:S01]  /*8590*/  @P4 STG.E.U16 desc[UR36][R6.64+0x20], R32 ;  /* 0x0000202006004986 */ /* 0x0001e2000c101524 */
[----:B------:R-:W-:Y:S02]  /*85a0*/  ISETP.GT.AND P4, PT, R3, 0x18, P1 ;  /* 0x000000180300780c */ /* 0x000fe40000f84270 */
[----:B------:R-:W-:Y:S02]  /*85b0*/  F2FP.F16.F32.PACK_AB R61, RZ, R61 ;  /* 0x0000003dff3d723e */ /* 0x000fe400000000ff */
[----:B------:R-:W-:Y:S02]  /*85c0*/  F2FP.F16.F32.PACK_AB R62, RZ, R62 ;  /* 0x0000003eff3e723e */ /* 0x000fe400000000ff */
[----:B------:R-:W-:Y:S02]  /*85d0*/  F2FP.F16.F32.PACK_AB R63, RZ, R63 ;  /* 0x0000003fff3f723e */ /* 0x000fe400000000ff */
[----:B------:R-:W-:Y:S02]  /*85e0*/  F2FP.F16.F32.PACK_AB R64, RZ, R64 ;  /* 0x00000040ff40723e */ /* 0x000fe400000000ff */
[----:B------:R-:W-:Y:S01]  /*85f0*/  F2FP.F16.F32.PACK_AB R65, RZ, R65 ;  /* 0x00000041ff41723e */ /* 0x000fe200000000ff */
[----:B0-----:R-:W-:Y:S01]  /*8600*/  @P3 IMAD.MOV.U32 R6, RZ, RZ, R8 ;  /* 0x000000ffff063224 */ /* 0x001fe200078e0008 */
[----:B------:R-:W-:Y:S01]  /*8610*/  F2FP.F16.F32.PACK_AB R66, RZ, R66 ;  /* 0x00000042ff42723e */ /* 0x000fe200000000ff */
[----:B------:R-:W-:Y:S01]  /*8620*/  @P3 IMAD.MOV.U32 R7, RZ, RZ, R9 ;  /* 0x000000ffff073224 */ /* 0x000fe200078e0009 */
[----:B------:R-:W-:-:S02]  /*8630*/  F2FP.F16.F32.PACK_AB R67, RZ, R67 ;  /* 0x00000043ff43723e */ /* 0x000fc400000000ff */
[----:B------:R-:W-:Y:S02]  /*8640*/  F2FP.F16.F32.PACK_AB R68, RZ, R68 ;  /* 0x00000044ff44723e */ /* 0x000fe400000000ff */
[----:B------:R0:W-:Y:S01]  /*8650*/  @P3 STG.E.U16 desc[UR36][R6.64+0x22], R33 ;  /* 0x0000222106003986 */ /* 0x0001e2000c101524 */
[C---:B------:R-:W-:Y:S02]  /*8660*/  ISETP.GT.AND P3, PT, R3.reuse, 0x19, P1 ;  /* 0x000000190300780c */ /* 0x040fe40000f64270 */
[----:B------:R-:W-:Y:S01]  /*8670*/  F2FP.F16.F32.PACK_AB R69, RZ, R69 ;  /* 0x00000045ff45723e */ /* 0x000fe200000000ff */
[----:B------:R-:W-:Y:S01]  /*8680*/  @P2 STG.E.U16 desc[UR36][R4.64+0x20], R34 ;  /* 0x0000202204002986 */ /* 0x000fe2000c101524 */
[C---:B------:R-:W-:Y:S02]  /*8690*/  ISETP.GT.AND P2, PT, R3.reuse, 0x18, P0 ;  /* 0x000000180300780c */ /* 0x040fe40000744270 */
[----:B------:R-:W-:Y:S01]  /*86a0*/  F2FP.F16.F32.PACK_AB R70, RZ, R70 ;  /* 0x00000046ff46723e */ /* 0x000fe200000000ff */
[----:B------:R-:W-:Y:S01]  /*86b0*/  @P5 STG.E.U16 desc[UR36][R4.64+0x22], R35 ;  /* 0x0000222304005986 */ /* 0x000fe2000c101524 */
[----:B------:R-:W-:-:S02]  /*86c0*/  ISETP.GT.AND P5, PT, R3, 0x19, P0 ;  /* 0x000000190300780c */ /* 0x000fc400007a4270 */
[----:B------:R-:W-:Y:S01]  /*86d0*/  F2FP.F16.F32.PACK_AB R71, RZ, R71 ;  /* 0x00000047ff47723e */ /* 0x000fe200000000ff */
[----:B0-----:R-:W-:Y:S02]  /*86e0*/  @P4 IMAD.MOV.U32 R6, RZ, RZ, R8 ;  /* 0x000000ffff064224 */ /* 0x001fe400078e0008 */
[----:B------:R-:W-:-:S05]  /*86f0*/  @P4 IMAD.MOV.U32 R7, RZ, RZ, R9 ;  /* 0x000000ffff074224 */ /* 0x000fca00078e0009 */
[----:B------:R0:W-:Y:S01]  /*8700*/  @P4 STG.E.U16 desc[UR36][R6.64+0x30], R36 ;  /* 0x0000302406004986 */ /* 0x0001e2000c101524 */
[----:B------:R-:W-:Y:S01]  /*8710*/  ISETP.GT.AND P4, PT, R3, 0x20, P1 ;  /* 0x000000200300780c */ /* 0x000fe20000f84270 */
[----:B0-----:R-:W-:Y:S02]  /*8720*/  @P3 IMAD.MOV.U32 R6, RZ, RZ, R8 ;  /* 0x000000ffff063224 */ /* 0x001fe400078e0008 */
[----:B------:R-:W-:-:S05]  /*8730*/  @P3 IMAD.MOV.U32 R7, RZ, RZ, R9 ;  /* 0x000000ffff073224 */ /* 0x000fca00078e0009 */
[----:B------:R0:W-:Y:S01]  /*8740*/  @P3 STG.E.U16 desc[UR36][R6.64+0x32], R37 ;  /* 0x0000322506003986 */ /* 0x0001e2000c101524 */
[----:B------:R-:W-:-:S03]  /*8750*/  ISETP.GT.AND P3, PT, R3, 0x21, P1 ;  /* 0x000000210300780c */ /* 0x000fc60000f64270 */
[----:B------:R-:W-:Y:S01]  /*8760*/  @P2 STG.E.U16 desc[UR36][R4.64+0x30], R38 ;  /* 0x0000302604002986 */ /* 0x000fe2000c101524 */
[----:B------:R-:W-:-:S03]  /*8770*/  ISETP.GT.AND P2, PT, R3, 0x20, P0 ;  /* 0x000000200300780c */ /* 0x000fc60000744270 */
[----:B------:R-:W-:Y:S01]  /*8780*/  @P5 STG.E.U16 desc[UR36][R4.64+0x32], R39 ;  /* 0x0000322704005986 */ /* 0x000fe2000c101524 */
[----:B------:R-:W-:Y:S01]  /*8790*/  ISETP.GT.AND P5, PT, R3, 0x21, P0 ;  /* 0x000000210300780c */ /* 0x000fe200007a4270 */
        /* <DEDUP_REMOVED lines=28> */
[----:B0-----:R-:W-:Y:S01]  /*8960*/  @P3 IMAD.MOV.U32 R6, RZ, RZ, R8 ;  /* 0x000000ffff063224 */ /* 0x001fe200078e0008 */
[----:B------:R-:W-:-:S05]  /*8970*/  @P3 MOV R7, R9 ;  /* 0x0000000900073202 */ /* 0x000fca0000000f00 */
        /* <DEDUP_REMOVED lines=45> */
[C---:B------:R-:W-:Y:S02]  /*8c50*/  ISETP.GT.AND P4, PT, R3.reuse, 0x51, P0 ;  /* 0x000000510300780c */ /* 0x040fe40000784270 */
[----:B------:R-:W-:Y:S01]  /*8c60*/  ISETP.GT.AND P0, PT, R3, 0x59, P0 ;  /* 0x000000590300780c */ /* 0x000fe20000704270 */
[----:B0-----:R-:W-:Y:S02]  /*8c70*/  @P3 IMAD.MOV.U32 R6, RZ, RZ, R8 ;  /* 0x000000ffff063224 */ /* 0x001fe400078e0008 */
[----:B------:R-:W-:-:S05]  /*8c80*/  @P3 IMAD.MOV.U32 R7, RZ, RZ, R9 ;  /* 0x000000ffff073224 */ /* 0x000fca00078e0009 */
[----:B------:R0:W-:Y:S01]  /*8c90*/  @P3 STG.E.U16 desc[UR36][R6.64+0xa2], R65 ;  /* 0x0000a24106003986 */ /* 0x0001e2000c101524 */
[C---:B------:R-:W-:Y:S02]  /*8ca0*/  ISETP.GT.AND P3, PT, R3.reuse, 0x58, P1 ;  /* 0x000000580300780c */ /* 0x040fe40000f64270 */
[----:B------:R-:W-:Y:S01]  /*8cb0*/  ISETP.GT.AND P1, PT, R3, 0x59, P1 ;  /* 0x000000590300780c */ /* 0x000fe20000f24270 */
[----:B------:R-:W-:Y:S04]  /*8cc0*/  @P2 STG.E.U16 desc[UR36][R4.64+0xa0], R66 ;  /* 0x0000a04204002986 */ /* 0x000fe8000c101524 */
[----:B------:R-:W-:Y:S06]  /*8cd0*/  @P4 STG.E.U16 desc[UR36][R4.64+0xa2], R67 ;  /* 0x0000a24304004986 */ /* 0x000fec000c101524 */
[----:B0-----:R-:W-:-:S02]  /*8ce0*/  @P3 IMAD.MOV.U32 R6, RZ, RZ, R8 ;  /* 0x000000ffff063224 */ /* 0x001fc400078e0008 */
[----:B------:R-:W-:-:S05]  /*8cf0*/  @P3 IMAD.MOV.U32 R7, RZ, RZ, R9 ;  /* 0x000000ffff073224 */ /* 0x000fca00078e0009 */
[----:B------:R0:W-:Y:S04]  /*8d00*/  @P3 STG.E.U16 desc[UR36][R6.64+0xb0], R68 ;  /* 0x0000b04406003986 */ /* 0x0001e8000c101524 */
[----:B------:R1:W-:Y:S04]  /*8d10*/  @P1 STG.E.U16 desc[UR36][R8.64+0xb2], R69 ;  /* 0x0000b24508001986 */ /* 0x0003e8000c101524 */
[----:B------:R1:W-:Y:S01]  /*8d20*/  @P5 STG.E.U16 desc[UR36][R4.64+0xb0], R70 ;  /* 0x0000b04604005986 */ /* 0x0003e2000c101524 */
[----:B0-----:R-:W-:Y:S02]  /*8d30*/  @P0 IMAD.MOV.U32 R6, RZ, RZ, R4 ;  /* 0x000000ffff060224 */ /* 0x001fe400078e0004 */
[----:B------:R-:W-:-:S05]  /*8d40*/  @P0 IMAD.MOV.U32 R7, RZ, RZ, R5 ;  /* 0x000000ffff070224 */ /* 0x000fca00078e0005 */
[----:B------:R1:W-:Y:S02]  /*8d50*/  @P0 STG.E.U16 desc[UR36][R6.64+0xb2], R71 ;  /* 0x0000b24706000986 */ /* 0x0003e4000c101524 */
.L_x_223:
[----:B------:R-:W-:Y:S05]  /*8d60*/  BSYNC B0 ;  /* 0x0000000000007941 */ /* 0x000fea0003800000 */
.L_x_33:
[----:B------:R-:W-:Y:S01]  /*8d70*/  ULDC UR4, c[0x0][0xc] ;  /* 0x0000030000047ab9 */ /* 0x000fe20000000800 */
[----:B------:R-:W-:Y:S01]  /*8d80*/  ULDC UR5, c[0x0][0x10] ;  /* 0x0000040000057ab9 */ /* 0x000fe20000000800 */
[----:B------:R-:W2:Y:S01]  /*8d90*/  LDC R3, c[0x0][0x14] ;  /* 0x00000500ff037b82 */ /* 0x000ea20000000800 */
[----:B------:R-:W-:Y:S01]  /*8da0*/  UIMAD.WIDE.U32 UR4, UR4, UR5, URZ ;  /* 0x00000005040472a5 */ /* 0x000fe2000f8e003f */
[----:B------:R-:W-:Y:S02]  /*8db0*/  IMAD.MOV.U32 R123, RZ, RZ, -0x1 ;  /* 0xffffffffff7b7424 */ /* 0x000fe400078e00ff */
[----:B------:R-:W-:-:S03]  /*8dc0*/  IMAD.MOV.U32 R121, RZ, RZ, -0x1 ;  /* 0xffffffffff797424 */ /* 0x000fc600078e00ff */
[----:B--2---:R-:W-:-:S04]  /*8dd0*/  IMAD.WIDE.U32 R16, R3, UR4, R16 ;  /* 0x0000000403107c25 */ /* 0x004fc8000f8e0010 */
[----:B------:R-:W-:Y:S01]  /*8de0*/  IMAD R3, R3, UR5, RZ ;  /* 0x0000000503037c24 */ /* 0x000fe2000f8e02ff */
[----:B------:R-:W-:Y:S02]  /*8df0*/  ULDC.64 UR4, c[0x0][0x650] ;  /* 0x0001940000047ab9 */ /* 0x000fe40000000a00 */
[----:B------:R-:W-:Y:S01]  /*8e00*/  ISETP.GE.U32.AND P0, PT, R16, UR4, PT ;  /* 0x0000000410007c0c */ /* 0x000fe2000bf06070 */
[--C-:B------:R-:W-:Y:S01]  /*8e10*/  IMAD.IADD R17, R17, 0x1, R3.reuse ;  /* 0x0000000111117824 */ /* 0x100fe200078e0203 */
[----:B------:R-:W-:-:S04]  /*8e20*/  PRMT R3, RZ, 0x7610, R3 ;  /* 0x00007610ff037816 */ /* 0x000fc80000000003 */
[----:B------:R-:W-:-:S13]  /*8e30*/  ISETP.GE.U32.AND.EX P0, PT, R17, UR5, PT, P0 ;  /* 0x0000000511007c0c */ /* 0x000fda000bf06100 */
[----:B------:R-:W-:Y:S05]  /*8e40*/  @P0 BRA `(.L_x_224) ;  /* 0x0000000400640947 */ /* 0x000fea0003800000 */
[----:B------:R-:W2:Y:S01]  /*8e50*/  S2R R12, SR_CTAID.X ;  /* 0x00000000000c7919 */ /* 0x000ea20000002500 */
[----:B------:R-:W3:Y:S01]  /*8e60*/  LDC.64 R10, c[0x0][0x628] ;  /* 0x00018a00ff0a7b82 */ /* 0x000ee20000000a00 */
[----:B------:R-:W-:Y:S01]  /*8e70*/  ULDC UR4, c[0x0][0x150] ;  /* 0x0000540000047ab9 */ /* 0x000fe20000000800 */
[----:B01----:R-:W-:Y:S01]  /*8e80*/  IMAD.MOV.U32 R8, RZ, RZ, R16 ;  /* 0x000000ffff087224 */ /* 0x003fe200078e0010 */
[----:B------:R-:W0:Y:S01]  /*8e90*/  S2R R24, SR_CTAID.Y ;  /* 0x0000000000187919 */ /* 0x000e220000002600 */
[----:B------:R-:W-:-:S04]  /*8ea0*/  IMAD.MOV.U32 R9, RZ, RZ, R17 ;  /* 0x000000ffff097224 */ /* 0x000fc800078e0011 */
[----:B------:R-:W1:Y:S08]  /*8eb0*/  LDC R21, c[0x0][0x144] ;  /* 0x00005100ff157b82 */ /* 0x000e700000000800 */
[----:B------:R-:W0:Y:S08]  /*8ec0*/  LDC R0, c[0x0][0x630] ;  /* 0x00018c00ff007b82 */ /* 0x000e300000000800 */
[----:B------:R-:W0:Y:S01]  /*8ed0*/  LDC.64 R14, c[0x0][0x620] ;  /* 0x00018800ff0e7b82 */ /* 0x000e220000000a00 */
[----:B---3--:R-:W-:-:S04]  /*8ee0*/  ISETP.NE.U32.AND P0, PT, R10, RZ, PT ;  /* 0x000000ff0a00720c */ /* 0x008fc80003f05070 */
[----:B------:R-:W-:Y:S02]  /*8ef0*/  ISETP.NE.AND.EX P0, PT, R11, RZ, PT, P0 ;  /* 0x000000ff0b00720c */ /* 0x000fe40003f05300 */
[----:B--2---:R-:W-:-:S05]  /*8f00*/  I2FP.F32.U32 R3, R12 ;  /* 0x0000000c00037245 */ /* 0x004fca0000201000 */
[----:B------:R-:W-:-:S04]  /*8f10*/  FMUL R3, R3, UR4 ;  /* 0x0000000403037c20 */ /* 0x000fc80008400000 */
[----:B------:R2:W3:Y:S02]  /*8f20*/  F2I.U32.TRUNC.NTZ R20, R3 ;  /* 0x0000000300147305 */ /* 0x0004e4000020f000 */
[----:B-1----:R-:W-:Y:S05]  /*8f30*/  @!P0 BRA `(.L_x_225) ;  /* 0x0000000000288947 */ /* 0x002fea0003800000 */
[----:B--2---:R-:W1:Y:S02]  /*8f40*/  LDC R3, c[0x0][0x634] ;  /* 0x00018d00ff037b82 */ /* 0x004e640000000800 */
[----:B-1----:R-:W-:-:S04]  /*8f50*/  IADD3 R3, P0, R16, R3, RZ ;  /* 0x0000000310037210 */ /* 0x002fc80007f1e0ff */
[----:B------:R-:W-:-:S05]  /*8f60*/  IADD3.X R13, RZ, R17, RZ, P0, !PT ;  /* 0x00000011ff0d7210 */ /* 0x000fca00007fe4ff */
[----:B------:R-:W-:-:S04]  /*8f70*/  IMAD.WIDE.U32 R4, R13, R10, RZ ;  /* 0x0000000a0d047225 */ /* 0x000fc800078e00ff */
[----:B------:R-:W-:-:S04]  /*8f80*/  IMAD.WIDE.U32 R6, P0, R3, R11, R4 ;  /* 0x0000000b03067225 */ /* 0x000fc80007800004 */
[----:B------:R-:W-:-:S04]  /*8f90*/  IMAD.WIDE.U32 R4, R3, R10, RZ ;  /* 0x0000000a03047225 */ /* 0x000fc800078e00ff */
[----:B------:R-:W-:Y:S01]  /*8fa0*/  IMAD.X R9, RZ, RZ, RZ, P0 ;  /* 0x000000ffff097224 */ /* 0x000fe200000e06ff */
[----:B------:R-:W-:Y:S01]  /*8fb0*/  IADD3 RZ, P0, R5, R6, RZ ;  /* 0x0000000605ff7210 */ /* 0x000fe20007f1e0ff */
[----:B------:R-:W-:-:S04]  /*8fc0*/  IMAD.MOV.U32 R8, RZ, RZ, R7 ;  /* 0x000000ffff087224 */ /* 0x000fc800078e0007 */
[----:B------:R-:W-:-:S08]  /*8fd0*/  IMAD.WIDE.U32.X R8, R13, R11, R8, P0 ;  /* 0x0000000b0d087225 */ /* 0x000fd000000e0408 */
.L_x_225:
[----:B------:R-:W1:Y:S01]  /*8fe0*/  LDC.64 R28, c[0x0][0x640] ;  /* 0x00019000ff1c7b82 */ /* 0x000e620000000a00 */
[-CC-:B0-----:R-:W-:Y:S01]  /*8ff0*/  SHF.R.U64 R121, R8, R0.reuse, R9.reuse ;  /* 0x0000000008797219 */ /* 0x181fe20000001209 */
[----:B---3--:R-:W-:Y:S01]  /*9000*/  IMAD.MOV R20, RZ, RZ, -R20 ;  /* 0x000000ffff147224 */ /* 0x008fe200078e0a14 */
[----:B------:R-:W-:Y:S01]  /*9010*/  SHF.R.U32.HI R0, RZ, R0, R9 ;  /* 0x00000000ff007219 */ /* 0x000fe20000011609 */
[----:B------:R-:W-:Y:S01]  /*9020*/  ULDC UR4, c[0x0][0x154] ;  /* 0x0000550000047ab9 */ /* 0x000fe20000000800 */
[----:B--2---:R-:W-:Y:S01]  /*9030*/  IADD3 R3, P0, RZ, -R121, RZ ;  /* 0x80000079ff037210 */ /* 0x004fe20007f1e0ff */
[----:B------:R-:W-:Y:S02]  /*9040*/  IMAD R21, R21, R20, R12 ;  /* 0x0000001415157224 */ /* 0x000fe400078e020c */
[----:B------:R-:W0:Y:S01]  /*9050*/  LDC R6, c[0x0][0x618] ;  /* 0x00018600ff067b82 */ /* 0x000e220000000800 */
[----:B------:R-:W-:Y:S02]  /*9060*/  IMAD.MOV.U32 R7, RZ, RZ, 0x1 ;  /* 0x00000001ff077424 */ /* 0x000fe400078e00ff */
[----:B------:R-:W-:-:S04]  /*9070*/  IMAD.X R5, RZ, RZ, ~R0, P0 ;  /* 0x000000ffff057224 */ /* 0x000fc800000e0e00 */
[-C--:B------:R-:W-:Y:S01]  /*9080*/  IMAD R0, R5, R14.reuse, RZ ;  /* 0x0000000e05007224 */ /* 0x080fe200078e02ff */
[----:B------:R-:W2:Y:S01]  /*9090*/  LDC R8, c[0x0][0x608] ;  /* 0x00018200ff087b82 */ /* 0x000ea20000000800 */
[----:B------:R-:W-:-:S04]  /*90a0*/  IMAD.WIDE.U32 R4, R3, R14, R16 ;  /* 0x0000000e03047225 */ /* 0x000fc800078e0010 */
[----:B------:R-:W-:Y:S01]  /*90b0*/  IMAD R3, R3, R15, R0 ;  /* 0x0000000f03037224 */ /* 0x000fe200078e0200 */
[----:B------:R-:W-:Y:S02]  /*90c0*/  I2FP.F32.U32 R0, R24 ;  /* 0x0000001800007245 */ /* 0x000fe40000201000 */
[----:B------:R-:W3:Y:S01]  /*90d0*/  LDC R26, c[0x0][0x658] ;  /* 0x00019600ff1a7b82 */ /* 0x000ee20000000800 */
[----:B------:R-:W-:Y:S01]  /*90e0*/  IMAD.IADD R3, R5, 0x1, R3 ;  /* 0x0000000105037824 */ /* 0x000fe200078e0203 */
[----:B-1----:R-:W-:Y:S01]  /*90f0*/  ISETP.NE.U32.AND P0, PT, R28, RZ, PT ;  /* 0x000000ff1c00720c */ /* 0x002fe20003f05070 */
[----:B------:R-:W-:Y:S01]  /*9100*/  FMUL R0, R0, UR4 ;  /* 0x0000000400007c20 */ /* 0x000fe20008400000 */
[----:B------:R-:W-:Y:S02]  /*9110*/  IMAD.MOV.U32 R5, RZ, RZ, -0x1 ;  /* 0xffffffffff057424 */ /* 0x000fe400078e00ff */
[----:B------:R-:W-:Y:S01]  /*9120*/  ISETP.NE.AND.EX P0, PT, R29, RZ, PT, P0 ;  /* 0x000000ff1d00720c */ /* 0x000fe20003f05300 */
[----:B------:R1:W1:Y:S01]  /*9130*/  F2I.U32.TRUNC.NTZ R13, R0 ;  /* 0x00000000000d7305 */ /* 0x000262000020f000 */
[----:B------:R-:W1:Y:S01]  /*9140*/  LDC R15, c[0x0][0x148] ;  /* 0x00005200ff0f7b82 */ /* 0x000e620000000800 */
[----:B0-----:R-:W-:-:S02]  /*9150*/  SHF.R.U64 R12, R4, R6, R3 ;  /* 0x00000006040c7219 */ /* 0x001fc40000001203 */
[----:B------:R-:W-:-:S05]  /*9160*/  SHF.R.U32.HI R3, RZ, R6, R3 ;  /* 0x00000006ff037219 */ /* 0x000fca0000011603 */
[----:B------:R-:W0:Y:S01]  /*9170*/  LDC R20, c[0x0][0x600] ;  /* 0x00018000ff147b82 */ /* 0x000e220000000800 */
[-CC-:B--2---:R-:W-:Y:S02]  /*9180*/  SHF.R.U64 R10, R12, R8.reuse, R3.reuse ;  /* 0x000000080c0a7219 */ /* 0x184fe40000001203 */
[----:B------:R-:W-:-:S05]  /*9190*/  SHF.R.U32.HI R3, RZ, R8, R3 ;  /* 0x00000008ff037219 */ /* 0x000fca0000011603 */
[----:B------:R-:W2:Y:S01]  /*91a0*/  LDC R27, c[0x0][0x648] ;  /* 0x00019200ff1b7b82 */ /* 0x000ea20000000800 */
[-C--:B---3--:R-:W-:Y:S02]  /*91b0*/  SHF.L.U32 R4, R5, R26.reuse, RZ ;  /* 0x0000001a05047219 */ /* 0x088fe400000006ff */
[-CC-:B------:R-:W-:Y:S02]  /*91c0*/  SHF.R.U64 R14, R10, R26.reuse, R3.reuse ;  /* 0x0000001a0a0e7219 */ /* 0x180fe40000001203 */
[----:B------:R-:W-:Y:S02]  /*91d0*/  SHF.R.U32.HI R5, RZ, R26, R3 ;  /* 0x0000001aff057219 */ /* 0x000fe40000011603 */
[----:B------:R-:W-:Y:S01]  /*91e0*/  LOP3.LUT R25, RZ, R4, RZ, 0x33, !PT ;  /* 0x00000004ff197212 */ /* 0x000fe200078e33ff */
[----:B------:R-:W3:Y:S01]  /*91f0*/  LDC R30, c[0x0][0x638] ;  /* 0x00018e00ff1e7b82 */ /* 0x000ee20000000800 */
[----:B------:R-:W-:Y:S01]  /*9200*/  SHF.L.U32 R26, R7, R26, RZ ;  /* 0x0000001a071a7219 */ /* 0x000fe200000006ff */
[----:B------:R-:W-:-:S06]  /*9210*/  IMAD.MOV.U32 R4, RZ, RZ, R14 ;  /* 0x000000ffff047224 */ /* 0x000fcc00078e000e */
[----:B------:R-:W0:Y:S01]  /*9220*/  LDC R31, c[0x0][0x610] ;  /* 0x00018400ff1f7b82 */ /* 0x000e220000000800 */
        /* <DEDUP_REMOVED lines=11> */
.L_x_226:
[----:B------:R-:W-:Y:S01]  /*92e0*/  ISETP.NE.AND P0, PT, R2, 0x1, PT ;  /* 0x000000010200780c */ /* 0x000fe20003f05270 */
[----:B0-----:R-:W-:Y:S01]  /*92f0*/  VIADD R7, R20, 0xffffffff ;  /* 0xffffffff14077836 */ /* 0x001fe20000000000 */
[----:B-12---:R-:W-:Y:S01]  /*9300*/  SHF.R.U64 R0, R4, R27, R5 ;  /* 0x0000001b04007219 */ /* 0x006fe20000001205 */
[----:B------:R-:W-:Y:S01]  /*9310*/  IMAD.MOV R13, RZ, RZ, -R13 ;  /* 0x000000ffff0d7224 */ /* 0x000fe200078e0a0d */
[----:B------:R-:W-:Y:S01]  /*9320*/  LOP3.LUT R5, R10, R25, RZ, 0xc0, !PT ;  /* 0x000000190a057212 */ /* 0x000fe200078ec0ff */
[----:B------:R-:W-:Y:S01]  /*9330*/  IMAD.MOV.U32 R4, RZ, RZ, 0x1 ;  /* 0x00000001ff047424 */ /* 0x000fe200078e00ff */
[----:B------:R-:W-:Y:S01]  /*9340*/  LOP3.LUT R12, R12, R7, RZ, 0xc0, !PT ;  /* 0x000000070c0c7212 */ /* 0x000fe200078ec0ff */
[----:B------:R-:W-:Y:S02]  /*9350*/  IMAD.MOV R3, RZ, RZ, -R0 ;  /* 0x000000ffff037224 */ /* 0x000fe400078e0a00 */
[----:B------:R-:W-:Y:S02]  /*9360*/  IMAD R0, R26, R0, R5 ;  /* 0x000000001a007224 */ /* 0x000fe400078e0205 */
[----:B---3--:R-:W-:-:S02]  /*9370*/  IMAD R3, R3, R30, R14 ;  /* 0x0000001e03037224 */ /* 0x008fc400078e020e */
[----:B------:R-:W-:Y:S02]  /*9380*/  @P0 IMAD R21, R15, R13, R24 ;  /* 0x0000000d0f150224 */ /* 0x000fe400078e0218 */
[----:B------:R-:W-:Y:S01]  /*9390*/  IMAD R5, R3, R20, R12 ;  /* 0x0000001403057224 */ /* 0x000fe200078e020c */
[----:B------:R-:W-:Y:S01]  /*93a0*/  PRMT R3, R4, 0x7610, R3 ;  /* 0x0000761004037816 */ /* 0x000fe20000000003 */
[----:B------:R-:W-:-:S05]  /*93b0*/  IMAD R0, R0, R31, R21 ;  /* 0x0000001f00007224 */ /* 0x000fca00078e0215 */
[----:B------:R-:W-:Y:S02]  /*93c0*/  SEL R123, R5, R0, !P0 ;  /* 0x00000000057b7207 */ /* 0x000fe40004000000 */
[----:B------:R-:W-:-:S07]  /*93d0*/  SEL R0, R0, R5, !P0 ;  /* 0x0000000500007207 */ /* 0x000fce0004000000 */
.L_x_224:
[----:B------:R-:W-:Y:S01]  /*93e0*/  LOP3.LUT P0, RZ, R3, 0xff, RZ, 0xc0, !PT ;  /* 0x000000ff03ff7812 */ /* 0x000fe2000780c0ff */
[----:B------:R-:W-:-:S12]  /*93f0*/  IMAD.MOV.U32 R124, RZ, RZ, R0 ;  /* 0x000000ffff7c7224 */ /* 0x000fd800078e0000 */
[----:B------:R-:W-:Y:S05]  /*9400*/  @P0 BRA `(.L_x_227) ;  /* 0xffffff80002c0947 */ /* 0x000fea000383ffff */
[----:B------:R-:W-:Y:S05]  /*9410*/  EXIT ;  /* 0x000000000000794d */ /* 0x000fea0003800000 */
.L_x_8:
[----:B0-----:R-:W-:Y:S01]  /*9420*/  ULDC.64 UR4, c[0x0][0x650] ;  /* 0x0001940000047ab9 */ /* 0x001fe20000000a00 */
        /* <DEDUP_REMOVED lines=25> */
.L_x_229:
[----:B------:R-:W0:Y:S01]  /*95c0*/  LDC.64 R28, c[0x0][0x640] ;  /* 0x00019000ff1c7b82 */ /* 0x000e220000000a00 */
[-CC-:B------:R-:W-:Y:S01]  /*95d0*/  SHF.R.U64 R22, R12, R6.reuse, R13.reuse ;  /* 0x000000060c167219 */ /* 0x180fe2000000120d */
[----:B------:R-:W-:Y:S01]  /*95e0*/  IMAD.MOV.U32 R30, RZ, RZ, 0x1 ;  /* 0x00000001ff1e7424 */ /* 0x000fe200078e00ff */
[----:B------:R-:W-:Y:S02]  /*95f0*/  SHF.R.U32.HI R6, RZ, R6, R13 ;  /* 0x00000006ff067219 */ /* 0x000fe4000001160d */
        /* <DEDUP_REMOVED lines=9> */
[----:B------:R-:W-:Y:S02]  /*9690*/  IADD3 R9, R9, R11, RZ ;  /* 0x0000000b09097210 */ /* 0x000fe40007ffe0ff */
[----:B------:R-:W-:-:S03]  /*96a0*/  ISETP.NE.AND.EX P0, PT, R29, RZ, PT, P0 ;  /* 0x000000ff1d00720c */ /* 0x000fc60003f05300 */
[----:B------:R-:W0:Y:S01]  /*96b0*/  LDC R20, c[0x0][0x600] ;  /* 0x00018000ff147b82 */ /* 0x000e220000000800 */
[-CC-:B-1----:R-:W-:Y:S01]  /*96c0*/  SHF.R.U64 R14, R8, R10.reuse, R9.reuse ;  /* 0x0000000a080e7219 */ /* 0x182fe20000001209 */
[----:B------:R-:W-:Y:S01]  /*96d0*/  IMAD.MOV.U32 R8, RZ, RZ, -0x1 ;  /* 0xffffffffff087424 */ /* 0x000fe200078e00ff */
[----:B------:R-:W-:-:S05]  /*96e0*/  SHF.R.U32.HI R9, RZ, R10, R9 ;  /* 0x0000000aff097219 */ /* 0x000fca0000011609 */
[----:B------:R-:W1:Y:S01]  /*96f0*/  LDC R24, c[0x0][0x648] ;  /* 0x00019200ff187b82 */ /* 0x000e620000000800 */
[-CC-:B--2---:R-:W-:Y:S02]  /*9700*/  SHF.R.U64 R23, R14, R12.reuse, R9.reuse ;  /* 0x0000000c0e177219 */ /* 0x184fe40000001209 */
[----:B------:R-:W-:-:S05]  /*9710*/  SHF.R.U32.HI R6, RZ, R12, R9 ;  /* 0x0000000cff067219 */ /* 0x000fca0000011609 */
[----:B------:R-:W2:Y:S01]  /*9720*/  LDC R26, c[0x0][0x638] ;  /* 0x00018e00ff1a7b82 */ /* 0x000ea20000000800 */
[-C--:B---3--:R-:W-:Y:S02]  /*9730*/  SHF.L.U32 R8, R8, R27.reuse, RZ ;  /* 0x0000001b08087219 */ /* 0x088fe400000006ff */
[-CC-:B------:R-:W-:Y:S02]  /*9740*/  SHF.R.U64 R25, R23, R27.reuse, R6.reuse ;  /* 0x0000001b17197219 */ /* 0x180fe40000001206 */
[----:B------:R-:W-:Y:S02]  /*9750*/  LOP3.LUT R32, RZ, R8, RZ, 0x33, !PT ;  /* 0x00000008ff207212 */ /* 0x000fe400078e33ff */
[----:B------:R-:W-:Y:S01]  /*9760*/  SHF.R.U32.HI R9, RZ, R27, R6 ;  /* 0x0000001bff097219 */ /* 0x000fe20000011606 */
[----:B------:R-:W3:Y:S01]  /*9770*/  LDC R31, c[0x0][0x610] ;  /* 0x00018400ff1f7b82 */ /* 0x000ee20000000800 */
[----:B------:R-:W-:Y:S01]  /*9780*/  IMAD.MOV.U32 R8, RZ, RZ, R25 ;  /* 0x000000ffff087224 */ /* 0x000fe200078e0019 */
[----:B------:R-:W-:Y:S06]  /*9790*/  @!P0 BRA `(.L_x_230) ;  /* 0x0000000000288947 */ /* 0x000fec0003800000 */
        /* <DEDUP_REMOVED lines=10> */
.L_x_230:
[----:B------:R-:W-:Y:S02]  /*9840*/  ISETP.NE.AND P0, PT, R2, 0x1, PT ;  /* 0x000000010200780c */ /* 0x000fe40003f05270 */
[----:B-1----:R-:W-:Y:S01]  /*9850*/  SHF.R.U64 R6, R8, R24, R9 ;  /* 0x0000001808067219 */ /* 0x002fe20000001209 */
[----:B0-----:R-:W-:Y:S01]  /*9860*/  VIADD R9, R20, 0xffffffff ;  /* 0xffffffff14097836 */ /* 0x001fe20000000000 */
[----:B------:R-:W-:Y:S02]  /*9870*/  SHF.L.U32 R30, R30, R27, RZ ;  /* 0x0000001b1e1e7219 */ /* 0x000fe400000006ff */
[----:B------:R-:W-:Y:S01]  /*9880*/  LOP3.LUT R5, R23, R32, RZ, 0xc0, !PT ;  /* 0x0000002017057212 */ /* 0x000fe200078ec0ff */
[----:B------:R-:W-:-:S04]  /*9890*/  IMAD.MOV R8, RZ, RZ, -R6 ;  /* 0x000000ffff087224 */ /* 0x000fc800078e0a06 */
[----:B------:R-:W-:Y:S01]  /*98a0*/  IMAD R6, R30, R6, R5 ;  /* 0x000000061e067224 */ /* 0x000fe200078e0205 */
[----:B------:R-:W-:Y:S01]  /*98b0*/  LOP3.LUT R5, R14, R9, RZ, 0xc0, !PT ;  /* 0x000000090e057212 */ /* 0x000fe200078ec0ff */
[----:B------:R-:W-:Y:S02]  /*98c0*/  @P0 IMAD R3, R7, R21, R4 ;  /* 0x0000001507030224 */ /* 0x000fe400078e0204 */
[----:B--2---:R-:W-:Y:S02]  /*98d0*/  IMAD R4, R8, R26, R25 ;  /* 0x0000001a08047224 */ /* 0x004fe400078e0219 */
[----:B---3--:R-:W-:Y:S02]  /*98e0*/  IMAD R3, R6, R31, R3 ;  /* 0x0000001f06037224 */ /* 0x008fe400078e0203 */
[----:B------:R-:W-:Y:S02]  /*98f0*/  IMAD R4, R4, R20, R5 ;  /* 0x0000001404047224 */ /* 0x000fe400078e0205 */
[----:B------:R-:W-:-:S02]  /*9900*/  IMAD.MOV.U32 R8, RZ, RZ, 0x1 ;  /* 0x00000001ff087424 */ /* 0x000fc400078e00ff */
[----:B------:R-:W-:Y:S01]  /*9910*/  IMAD.MOV.U32 R6, RZ, RZ, R22 ;  /* 0x000000ffff067224 */ /* 0x000fe200078e0016 */
[----:B------:R-:W-:Y:S02]  /*9920*/  SEL R20, R4, R3, !P0 ;  /* 0x0000000304147207 */ /* 0x000fe40004000000 */
[----:B------:R-:W-:-:S07]  /*9930*/  SEL R13, R3, R4, !P0 ;  /* 0x00000004030d7207 */ /* 0x000fce0004000000 */
.L_x_228:
[----:B------:R-:W-:-:S08]  /*9940*/  NOP ;  /* 0x0000000000007918 */ /* 0x000fd00000000000 */
[----:B------:R-:W0:-:S00]  /*9950*/  USETMAXREG.DEALLOC.CTAPOOL 0x28 ;  /* 0x00000028000079c8 */ /* 0x000e0000080e0500 */
[----:B0-----:R-:W-:-:S13]  /*9960*/  ISETP.NE.AND P0, PT, R0, RZ, PT ;  /* 0x000000ff0000720c */ /* 0x001fda0003f05270 */
[----:B------:R-:W-:Y:S05]  /*9970*/  @P0 EXIT ;  /* 0x000000000000094d */ /* 0x000fea0003800000 */
[----:B------:R-:W-:Y:S01]  /*9980*/  LOP3.LUT P0, RZ, R8, 0xff, RZ, 0xc0, !PT ;  /* 0x000000ff08ff7812 */ /* 0x000fe2000780c0ff */
[----:B------:R-:W-:Y:S02]  /*9990*/  IMAD.MOV.U32 R0, RZ, RZ, 0x1 ;  /* 0x00000001ff007424 */ /* 0x000fe400078e00ff */
[----:B------:R-:W-:-:S10]  /*99a0*/  IMAD.MOV.U32 R3, RZ, RZ, RZ ;  /* 0x000000ffff037224 */ /* 0x000fd400078e00ff */
[----:B------:R-:W-:Y:S05]  /*99b0*/  @!P0 BRA `(.L_x_231) ;  /* 0x0000000c003c8947 */ /* 0x000fea0003800000 */
[----:B------:R-:W0:Y:S01]  /*99c0*/  LDC R0, c[0x0][0x28c] ;  /* 0x0000a300ff007b82 */ /* 0x000e220000000800 */
[----:B------:R-:W1:Y:S01]  /*99d0*/  S2R R9, SR_CgaCtaId ;  /* 0x0000000000097919 */ /* 0x000e620000008800 */
[----:B------:R-:W-:Y:S01]  /*99e0*/  ULDC UR5, c[0x0][0x600] ;  /* 0x0001800000057ab9 */ /* 0x000fe20000000800 */
[----:B------:R-:W-:Y:S01]  /*99f0*/  ULDC UR4, c[0x0][0xc] ;  /* 0x0000030000047ab9 */ /* 0x000fe20000000800 */
[----:B------:R-:W-:Y:S01]  /*9a00*/  UIADD3 UR16, UR5, -0x1, URZ ;  /* 0xffffffff05107890 */ /* 0x000fe2000fffe03f */
[----:B------:R-:W-:Y:S01]  /*9a10*/  BSSY B0, `(.L_x_231) ;  /* 0x00000c9000007945 */ /* 0x000fe20003800000 */
[----:B------:R-:W-:Y:S01]  /*9a20*/  ULDC UR6, c[0x0][0x658] ;  /* 0x0001960000067ab9 */ /* 0x000fe20000000800 */
[----:B------:R-:W-:Y:S01]  /*9a30*/  ULDC UR5, c[0x0][0x10] ;  /* 0x0000040000057ab9 */ /* 0x000fe20000000800 */
[----:B------:R-:W-:Y:S01]  /*9a40*/  UMOV UR7, 0xffffffff ;  /* 0xffffffff00077882 */ /* 0x000fe20000000000 */
[----:B------:R-:W-:Y:S01]  /*9a50*/  UMOV UR8, 0x1 ;  /* 0x0000000100087882 */ /* 0x000fe20000000000 */
[----:B------:R-:W-:Y:S01]  /*9a60*/  UIMAD.WIDE.U32 UR4, UR4, UR5, URZ ;  /* 0x00000005040472a5 */ /* 0x000fe2000f8e003f */
[----:B------:R-:W-:Y:S01]  /*9a70*/  IMAD.MOV.U32 R11, RZ, RZ, 0x1 ;  /* 0x00000001ff0b7424 */ /* 0x000fe200078e00ff */
[----:B------:R-:W-:Y:S01]  /*9a80*/  USHF.L.U32 UR7, UR7, UR6, URZ ;  /* 0x0000000607077299 */ /* 0x000fe2000800063f */
[----:B------:R-:W-:Y:S01]  /*9a90*/  LOP3.LUT R8, R19, 0x2, RZ, 0xfc, !PT ;  /* 0x0000000213087812 */ /* 0x000fe200078efcff */
[----:B------:R-:W-:-:S02]  /*9aa0*/  USHF.L.U32 UR18, UR8, UR6, URZ ;  /* 0x0000000608127299 */ /* 0x000fc4000800063f */
[----:B------:R-:W-:Y:S01]  /*9ab0*/  ULOP3.LUT UR17, URZ, UR7, URZ, 0x33, !UPT ;  /* 0x000000073f117292 */ /* 0x000fe2000f8e333f */
[----:B------:R-:W-:Y:S01]  /*9ac0*/  ULDC UR6, c[0x0][0x14] ;  /* 0x0000050000067ab9 */ /* 0x000fe20000000800 */
[----:B------:R-:W-:Y:S01]  /*9ad0*/  ULDC.64 UR22, c[0x0][0x198] ;  /* 0x0000660000167ab9 */ /* 0x000fe20000000a00 */
[----:B------:R-:W-:Y:S02]  /*9ae0*/  UIMAD.WIDE.U32 UR20, UR4, UR6, URZ ;  /* 0x00000006041472a5 */ /* 0x000fe4000f8e003f */
[----:B------:R-:W-:Y:S01]  /*9af0*/  UIMAD UR13, UR5, UR6, URZ ;  /* 0x00000006050d72a4 */ /* 0x000fe2000f8e023f */
[----:B0-----:R-:W-:-:S03]  /*9b00*/  VIADD R0, R0, 0xf ;  /* 0x0000000f00007836 */ /* 0x001fc60000000000 */
[----:B------:R-:W-:Y:S02]  /*9b10*/  UIADD3 UR13, UR21, UR13, URZ ;  /* 0x0000000d150d7290 */ /* 0x000fe4000fffe03f */
[----:B------:R-:W-:-:S04]  /*9b20*/  SHF.R.S32.HI R3, RZ, 0x1f, R0 ;  /* 0x0000001fff037819 */ /* 0x000fc80000011400 */
[----:B------:R-:W-:Y:S01]  /*9b30*/  LEA.HI R3, R3, R0, RZ, 0x4 ;  /* 0x0000000003037211 */ /* 0x000fe200078f20ff */
[----:B------:R-:W-:Y:S01]  /*9b40*/  IMAD.MOV.U32 R0, RZ, RZ, 0x1 ;  /* 0x00000001ff007424 */ /* 0x000fe200078e00ff */
[----:B-1----:R-:W-:Y:S02]  /*9b50*/  LOP3.LUT R9, R9, 0x1, RZ, 0xc0, !PT ;  /* 0x0000000109097812 */ /* 0x002fe400078ec0ff */
[----:B------:R-:W-:Y:S01]  /*9b60*/  SHF.R.S32.HI R10, RZ, 0x4, R3 ;  /* 0x00000004ff0a7819 */ /* 0x000fe20000011403 */
[----:B------:R-:W-:-:S04]  /*9b70*/  IMAD.MOV.U32 R3, RZ, RZ, RZ ;  /* 0x000000ffff037224 */ /* 0x000fc800078e00ff */
[----:B------:R-:W-:-:S07]  /*9b80*/  VIADD R12, R10, 0x1 ;  /* 0x000000010a0c7836 */ /* 0x000fce0000000000 */
.L_x_242:
[----:B------:R-:W-:-:S03]  /*9b90*/  UMOV UR4, 0xffffffff ;  /* 0xffffffff00047882 */ /* 0x000fc60000000000 */
[----:B------:R-:W-:Y:S05]  /*9ba0*/  BRA.DIV UR4, `(.L_x_232) ;  /* 0x0000001a04a07947 */ /* 0x000fea000b800000 */
[----:B------:R-:W-:-:S13]  /*9bb0*/  ELECT P6, URZ, PT ;  /* 0x00000000003f782f */ /* 0x000fda00038c0000 */
.L_x_274:
[----:B------:R-:W0:Y:S01]  /*9bc0*/  LDC R4, c[0x0][0x28c] ;  /* 0x0000a300ff047b82 */ /* 0x000e220000000800 */
[----:B------:R-:W-:Y:S01]  /*9bd0*/  BSSY B1, `(.L_x_233) ;  /* 0x000003a000017945 */ /* 0x000fe20003800000 */
[----:B0-----:R-:W-:-:S13]  /*9be0*/  ISETP.LT.OR P6, PT, R4, 0x1, !P6 ;  /* 0x000000010400780c */ /* 0x001fda00077c1670 */
[----:B------:R-:W-:Y:S05]  /*9bf0*/  @P6 BRA `(.L_x_234) ;  /* 0x0000000000dc6947 */ /* 0x000fea0003800000 */
[----:B------:R-:W-:Y:S02]  /*9c00*/  IMAD R20, R20, 0x2, R9 ;  /* 0x0000000214147824 */ /* 0x000fe400078e0209 */
[----:B------:R-:W-:Y:S02]  /*9c10*/  IMAD R21, R13, 0xc0, RZ ;  /* 0x000000c00d157824 */ /* 0x000fe400078e02ff */
[----:B------:R-:W-:Y:S02]  /*9c20*/  IMAD.MOV.U32 R22, RZ, RZ, RZ ;  /* 0x000000ffff167224 */ /* 0x000fe400078e00ff */
[----:B------:R-:W-:Y:S02]  /*9c30*/  IMAD.MOV.U32 R4, RZ, RZ, R12 ;  /* 0x000000ffff047224 */ /* 0x000fe400078e000c */
[----:B------:R-:W-:Y:S02]  /*9c40*/  IMAD.MOV.U32 R5, RZ, RZ, R0 ;  /* 0x000000ffff057224 */ /* 0x000fe400078e0000 */
[----:B------:R-:W-:-:S02]  /*9c50*/  IMAD.MOV.U32 R14, RZ, RZ, R3 ;  /* 0x000000ffff0e7224 */ /* 0x000fc400078e0003 */
[----:B------:R-:W-:-:S07]  /*9c60*/  IMAD R15, R20, 0x30, RZ ;  /* 0x00000030140f7824 */ /* 0x000fce00078e02ff */
.L_x_237:
[----:B------:R-:W0:Y:S01]  /*9c70*/  S2R R20, SR_CgaCtaId ;  /* 0x0000000000147919 */ /* 0x000e220000008800 */
[----:B------:R-:W-:Y:S02]  /*9c80*/  MOV R7, 0x400 ;  /* 0x0000040000077802 */ /* 0x000fe40000000f00 */
[----:B------:R-:W-:-:S13]  /*9c90*/  LOP3.LUT P1, RZ, R18, 0x7f, RZ, 0xc0, !PT ;  /* 0x0000007f12ff7812 */ /* 0x000fda000782c0ff */
[----:B------:R-:W1:Y:S01]  /*9ca0*/  @!P1 LDC R13, c[0x0][0x500] ;  /* 0x00014000ff0d9b82 */ /* 0x000e620000000800 */
[----:B0-----:R-:W-:Y:S02]  /*9cb0*/  LEA R23, R20, R7, 0x18 ;  /* 0x0000000714177211 */ /* 0x001fe400078ec0ff */
[----:B------:R-:W-:-:S03]  /*9cc0*/  SHF.L.U32 R7, R5, 0x1f, RZ ;  /* 0x0000001f05077819 */ /* 0x000fc600000006ff */
[----:B------:R-:W-:-:S04]  /*9cd0*/  IMAD R20, R14, 0x8, R23 ;  /* 0x000000080e147824 */ /* 0x000fc800078e0217 */
[----:B------:R-:W0:Y:S02]  /*9ce0*/  SYNCS.PHASECHK.TRANS64.TRYWAIT P0, [R20+URZ+0xc8], R7 ;  /* 0x0000c807140075a7 */ /* 0x000e24000800017f */
[----:B01----:R-:W-:Y:S05]  /*9cf0*/  @!P0 BRA `(.L_x_235) ;  /* 0x00000018006c8947 */ /* 0x003fea0003800000 */
.L_x_275:
[----:B0-----:R-:W-:Y:S01]  /*9d00*/  PRMT R7, R8, 0x9910, RZ ;  /* 0x0000991008077816 */ /* 0x001fe200000000ff */
[----:B------:R0:W-:Y:S03]  /*9d10*/  @!P1 SYNCS.ARRIVE.TRANS64 RZ, [R20+URZ], R13 ;  /* 0x0000000d14ff99a7 */ /* 0x0001e6000800003f */
[----:B------:R-:W-:-:S13]  /*9d20*/  ISETP.NE.AND P0, PT, R7, 0x2, PT ;  /* 0x000000020700780c */ /* 0x000fda0003f05270 */
[----:B0-----:R-:W-:Y:S05]  /*9d30*/  @P0 BRA `(.L_x_236) ;  /* 0x0000000000040947 */ /* 0x001fea0003800000 */
[----:B------:R-:W-:Y:S01]  /*9d40*/  BPT.TRAP 0x1 ;  /* 0x000000040000795c */ /* 0x000fe20000300000 */
.L_x_236:
[----:B------:R-:W-:Y:S01]  /*9d50*/  IMAD R7, R14, 0x2, R9 ;  /* 0x000000020e077824 */ /* 0x000fe200078e0209 */
[----:B------:R-:W-:Y:S01]  /*9d60*/  R2UR UR9, R20 ;  /* 0x00000000140972ca */ /* 0x000fe200000e0000 */
[--C-:B------:R-:W-:Y:S01]  /*9d70*/  IMAD R13, R14, 0x1800, R23.reuse ;  /* 0x000018000e0d7824 */ /* 0x100fe200078e0217 */
[----:B------:R-:W-:Y:S01]  /*9d80*/  UIADD3 UR4, UP0, UR22, 0xf0, URZ ;  /* 0x000000f016047890 */ /* 0x000fe2000ff1e03f */
[----:B------:R-:W-:Y:S01]  /*9d90*/  IMAD R7, R7, 0x300, RZ ;  /* 0x0000030007077824 */ /* 0x000fe200078e02ff */
[----:B------:R-:W-:Y:S01]  /*9da0*/  R2UR UR11, R21 ;  /* 0x00000000150b72ca */ /* 0x000fe200000e0000 */
[----:B------:R-:W-:Y:S01]  /*9db0*/  VIADD R4, R4, 0xffffffff ;  /* 0xffffffff04047836 */ /* 0x000fe20000000000 */
[----:B------:R-:W-:Y:S01]  /*9dc0*/  R2UR UR5, R13 ;  /* 0x000000000d0572ca */ /* 0x000fe200000e0000 */
[----:B------:R-:W-:Y:S01]  /*9dd0*/  IMAD R7, R7, 0x2, R23 ;  /* 0x0000000207077824 */ /* 0x000fe200078e0217 */
[----:B------:R-:W-:Y:S01]  /*9de0*/  R2UR UR10, R22 ;  /* 0x00000000160a72ca */ /* 0x000fe200000e0000 */
[----:B------:R-:W-:Y:S01]  /*9df0*/  UIADD3 UR24, UP1, UR22, 0x1f0, URZ ;  /* 0x000001f016187890 */ /* 0x000fe2000ff3e03f */
[----:B------:R-:W-:Y:S01]  /*9e00*/  R2UR UR12, R6 ;  /* 0x00000000060c72ca */ /* 0x000fe200000e0000 */
[----:B------:R-:W-:Y:S01]  /*9e10*/  UMOV UR6, 0x0 ;  /* 0x0000000000067882 */ /* 0x000fe20000000000 */
[----:B------:R-:W-:Y:S01]  /*9e20*/  R2UR UR8, R7 ;  /* 0x00000000070872ca */ /* 0x000fe200000e0000 */
[----:B------:R-:W-:Y:S01]  /*9e30*/  UIADD3.X UR25, URZ, UR23, URZ, UP1, !UPT ;  /* 0x000000173f197290 */ /* 0x000fe20008ffe43f */
[----:B------:R-:W-:Y:S01]  /*9e40*/  R2UR UR19, R15 ;  /* 0x000000000f1372ca */ /* 0x000fe200000e0000 */
[----:B------:R-:W-:Y:S01]  /*9e50*/  UMOV UR7, 0x10000000 ;  /* 0x1000000000077882 */ /* 0x000fe20000000000 */
[----:B------:R-:W-:Y:S01]  /*9e60*/  ISETP.GT.AND P1, PT, R4, 0x1, PT ;  /* 0x000000010400780c */ /* 0x000fe20003f24270 */
[----:B------:R-:W-:Y:S01]  /*9e70*/  UMOV UR26, 0x30000 ;  /* 0x00030000001a7882 */ /* 0x000fe20000000000 */
[----:B------:R-:W-:Y:S01]  /*9e80*/  IADD3 R14, R14, 0x1, RZ ;  /* 0x000000010e0e7810 */ /* 0x000fe20007ffe0ff */
[----:B------:R-:W-:Y:S01]  /*9e90*/  UIADD3 UR14, UR5, 0x280, URZ ;  /* 0x00000280050e7890 */ /* 0x000fe2000fffe03f */
[----:B------:R-:W-:Y:S01]  /*9ea0*/  VIADD R22, R22, 0x10 ;  /* 0x0000001016167836 */ /* 0x000fe20000000000 */
[----:B------:R-:W-:Y:S01]  /*9eb0*/  UIADD3.X UR5, URZ, UR23, URZ, UP0, !UPT ;  /* 0x000000173f057290 */ /* 0x000fe200087fe43f */
[----:B------:R-:W-:-:S03]  /*9ec0*/  ISETP.NE.AND P0, PT, R14, 0x19, PT ;  /* 0x000000190e00780c */ /* 0x000fc60003f05270 */
[----:B------:R-:W-:Y:S01]  /*9ed0*/  UIADD3 UR15, UR8, 0x25a80, URZ ;  /* 0x00025a80080f7890 */ /* 0x000fe2000fffe03f */
[----:B------:R-:W-:Y:S02]  /*9ee0*/  SEL R20, RZ, 0x1, P0 ;  /* 0x00000001ff147807 */ /* 0x000fe40000000000 */
[----:B------:R-:W-:Y:S01]  /*9ef0*/  UMOV UR8, UR14 ;  /* 0x0000000e00087c82 */ /* 0x000fe20008000000 */
[----:B------:R-:W-:Y:S01]  /*9f00*/  SEL R14, R14, RZ, P0 ;  /* 0x000000ff0e0e7207 */ /* 0x000fe20000000000 */
[----:B------:R0:W-:Y:S01]  /*9f10*/  UTMALDG.3D [UR8], [UR4], desc[UR6] ;  /* 0x00000608040075b4 */ /* 0x0001e20008011000 */
[----:B------:R-:W-:Y:S01]  /*9f20*/  LOP3.LUT R5, R5, R20, RZ, 0x3c, !PT ;  /* 0x0000001405057212 */ /* 0x000fe200078e3cff */
[----:B0-----:R-:W-:Y:S01]  /*9f30*/  UMOV UR8, UR15 ;  /* 0x0000000f00087c82 */ /* 0x001fe20008000000 */
[----:B------:R-:W-:Y:S02]  /*9f40*/  UMOV UR11, UR19 ;  /* 0x00000013000b7c82 */ /* 0x000fe40008000000 */
[----:B------:R0:W-:Y:S02]  /*9f50*/  UTMALDG.3D.MULTICAST [UR8], [UR24], UR26, desc[UR6] ;  /* 0x00000608180073b4 */ /* 0x0001e4000801181a */
[----:B0-----:R-:W-:Y:S05]  /*9f60*/  @P1 BRA `(.L_x_237) ;  /* 0xfffffffc00401947 */ /* 0x001fea000383ffff */
.L_x_234:
[----:B------:R-:W-:Y:S05]  /*9f70*/  BSYNC B1 ;  /* 0x0000000000017941 */ /* 0x000fea0003800000 */
.L_x_233:
[----:B------:R-:W-:Y:S01]  /*9f80*/  LOP3.LUT P1, RZ, R11, 0xff, RZ, 0xc0, !PT ;  /* 0x000000ff0bff7812 */ /* 0x000fe2000782c0ff */
[C---:B------:R-:W-:Y:S01]  /*9f90*/  IMAD.IADD R6, R10.reuse, 0x1, R3 ;  /* 0x000000010a067824 */ /* 0x040fe200078e0203 */
[----:B------:R-:W-:Y:S01]  /*9fa0*/  ULDC.64 UR4, c[0x0][0x650] ;  /* 0x0001940000047ab9 */ /* 0x000fe20000000a00 */
[----:B------:R-:W-:Y:S01]  /*9fb0*/  ISETP.GE.U32.AND P2, PT, R10, 0x19, PT ;  /* 0x000000190a00780c */ /* 0x000fe20003f46070 */
[----:B------:R-:W-:Y:S01]  /*9fc0*/  BSSY B1, `(.L_x_238) ;  /* 0x000006b000017945 */ /* 0x000fe20003800000 */
[----:B------:R-:W-:Y:S01]  /*9fd0*/  IMAD.MOV.U32 R13, RZ, RZ, -0x1 ;  /* 0xffffffffff0d7424 */ /* 0x000fe200078e00ff */
[----:B------:R-:W-:Y:S01]  /*9fe0*/  ISETP.GT.U32.AND P0, PT, R6, 0x18, PT ;  /* 0x000000180600780c */ /* 0x000fe20003f04070 */
[----:B------:R-:W-:Y:S01]  /*9ff0*/  IMAD.MOV.U32 R20, RZ, RZ, -0x1 ;  /* 0xffffffffff147424 */ /* 0x000fe200078e00ff */
[----:B------:R-:W-:Y:S02]  /*a000*/  PRMT R11, RZ, 0x7610, R11 ;  /* 0x00007610ff0b7816 */ /* 0x000fe4000000000b */
[----:B------:R-:W-:-:S03]  /*a010*/  ISETP.LT.U32.AND P0, PT, R10, 0x19, P0 ;  /* 0x000000190a00780c */ /* 0x000fc60000701070 */
[----:B------:R-:W0:Y:S01]  /*a020*/  @P1 S2R R5, SR_CgaCtaId ;  /* 0x0000000000051919 */ /* 0x000e220000008800 */
[----:B------:R-:W-:-:S04]  /*a030*/  @P1 MOV R4, 0x400 ;  /* 0x0000040000041802 */ /* 0x000fc80000000f00 */
[----:B0-----:R-:W-:Y:S01]  /*a040*/  @P1 LEA R3, R5, R4, 0x18 ;  /* 0x0000000405031211 */ /* 0x001fe200078ec0ff */
[----:B------:R-:W-:-:S03]  /*a050*/  IMAD.WIDE.U32 R4, R6, 0x51eb851f, RZ ;  /* 0x51eb851f06047825 */ /* 0x000fc600078e00ff */
[----:B------:R0:W-:Y:S01]  /*a060*/  @P1 SYNCS.ARRIVE.TRANS64.A1T0 RZ, [R3+URZ+0x1a8], RZ ;  /* 0x0001a8ff03ff19a7 */ /* 0x0001e2000810003f */
[----:B------:R-:W-:Y:S02]  /*a070*/  IADD3 R16, P1, R16, UR20, RZ ;  /* 0x0000001410107c10 */ /* 0x000fe4000ff3e0ff */
[----:B------:R-:W-:Y:S02]  /*a080*/  SHF.R.U32.HI R5, RZ, 0x3, R5 ;  /* 0x00000003ff057819 */ /* 0x000fe40000011605 */
[----:B------:R-:W-:Y:S02]  /*a090*/  IADD3.X R17, R17, UR13, RZ, P1, !PT ;  /* 0x0000000d11117c10 */ /* 0x000fe40008ffe4ff */
[----:B------:R-:W-:Y:S02]  /*a0a0*/  PRMT R4, RZ, 0x7610, R4 ;  /* 0x00007610ff047816 */ /* 0x000fe40000000004 */
[----:B0-----:R-:W-:Y:S02]  /*a0b0*/  SEL R3, RZ, 0x1, !P0 ;  /* 0x00000001ff037807 */ /* 0x001fe40004000000 */
[----:B------:R-:W-:-:S02]  /*a0c0*/  ISETP.GE.U32.AND P0, PT, R16, UR4, PT ;  /* 0x0000000410007c0c */ /* 0x000fc4000bf06070 */
[----:B------:R-:W-:Y:S01]  /*a0d0*/  LOP3.LUT R0, R0, R3, RZ, 0x3c, !PT ;  /* 0x0000000300007212 */ /* 0x000fe200078e3cff */
[----:B------:R-:W-:Y:S01]  /*a0e0*/  IMAD R3, R5, -0x19, R6 ;  /* 0xffffffe705037824 */ /* 0x000fe200078e0206 */
[----:B------:R-:W-:Y:S01]  /*a0f0*/  ISETP.GE.U32.AND.EX P0, PT, R17, UR5, PT, P0 ;  /* 0x0000000511007c0c */ /* 0x000fe2000bf06100 */
[----:B------:R-:W-:Y:S01]  /*a100*/  IMAD.MOV.U32 R6, RZ, RZ, -0x1 ;  /* 0xffffffffff067424 */ /* 0x000fe200078e00ff */
[----:B------:R-:W-:-:S11]  /*a110*/  @P2 LOP3.LUT R0, R0, 0x1, R5, 0x78, !PT ;  /* 0x0000000100002812 */ /* 0x000fd600078e7805 */
[----:B------:R-:W-:Y:S05]  /*a120*/  @P0 BRA `(.L_x_239) ;  /* 0x0000000400500947 */ /* 0x000fea0003800000 */
[----:B------:R-:W0:Y:S01]  /*a130*/  S2R R15, SR_CTAID.X ;  /* 0x00000000000f7919 */ /* 0x000e220000002500 */
[----:B------:R-:W-:Y:S01]  /*a140*/  ULDC.64 UR4, c[0x0][0x628] ;  /* 0x00018a0000047ab9 */ /* 0x000fe20000000a00 */
[----:B------:R-:W1:Y:S01]  /*a150*/  LDC R20, c[0x0][0x144] ;  /* 0x00005100ff147b82 */ /* 0x000e620000000800 */
[----:B------:R-:W-:Y:S01]  /*a160*/  ISETP.NE.U32.AND P0, PT, RZ, UR4, PT ;  /* 0x00000004ff007c0c */ /* 0x000fe2000bf05070 */
[----:B------:R-:W2:Y:S01]  /*a170*/  S2R R13, SR_CTAID.Y ;  /* 0x00000000000d7919 */ /* 0x000ea20000002600 */
[----:B------:R-:W-:Y:S01]  /*a180*/  ULDC UR7, c[0x0][0x630] ;  /* 0x00018c0000077ab9 */ /* 0x000fe20000000800 */
[----:B------:R-:W-:Y:S01]  /*a190*/  ULDC UR8, c[0x0][0x150] ;  /* 0x0000540000087ab9 */ /* 0x000fe20000000800 */
[----:B------:R-:W-:Y:S01]  /*a1a0*/  ISETP.NE.AND.EX P0, PT, RZ, UR5, PT, P0 ;  /* 0x00000005ff007c0c */ /* 0x000fe2000bf05300 */
[----:B------:R-:W-:Y:S02]  /*a1b0*/  IMAD.MOV.U32 R4, RZ, RZ, R16 ;  /* 0x000000ffff047224 */ /* 0x000fe400078e0010 */
[----:B------:R-:W-:Y:S01]  /*a1c0*/  IMAD.MOV.U32 R5, RZ, RZ, R17 ;  /* 0x000000ffff057224 */ /* 0x000fe200078e0011 */
[----:B0-----:R-:W-:-:S09]  /*a1d0*/  I2FP.F32.U32 R22, R15 ;  /* 0x0000000f00167245 */ /* 0x001fd20000201000 */
[----:B------:R-:W-:Y:S05]  /*a1e0*/  @!P0 BRA `(.L_x_240) ;  /* 0x0000000000288947 */ /* 0x000fea0003800000 */
[----:B------:R-:W-:Y:S02]  /*a1f0*/  ULDC UR6, c[0x0][0x634] ;  /* 0x00018d0000067ab9 */ /* 0x000fe40000000800 */
[----:B------:R-:W-:-:S05]  /*a200*/  IADD3 R5, P0, R16, UR6, RZ ;  /* 0x0000000610057c10 */ /* 0x000fca000ff1e0ff */
[----:B------:R-:W-:-:S04]  /*a210*/  IMAD.X R21, RZ, RZ, R17, P0 ;  /* 0x000000ffff157224 */ /* 0x000fc800000e0611 */
[----:B------:R-:W-:-:S04]  /*a220*/  IMAD.WIDE.U32 R6, R21, UR4, RZ ;  /* 0x0000000415067c25 */ /* 0x000fc8000f8e00ff */
[----:B------:R-:W-:-:S04]  /*a230*/  IMAD.WIDE.U32 R6, P0, R5, UR5, R6 ;  /* 0x0000000505067c25 */ /* 0x000fc8000f800006 */
[----:B------:R-:W-:-:S04]  /*a240*/  IMAD.WIDE.U32 R4, R5, UR4, RZ ;  /* 0x0000000405047c25 */ /* 0x000fc8000f8e00ff */
[----:B------:R-:W-:Y:S01]  /*a250*/  IMAD.MOV.U32 R4, RZ, RZ, R7 ;  /* 0x000000ffff047224 */ /* 0x000fe200078e0007 */
[----:B------:R-:W-:Y:S01]  /*a260*/  IADD3 RZ, P1, R5, R6, RZ ;  /* 0x0000000605ff7210 */ /* 0x000fe20007f3e0ff */
[----:B------:R-:W-:-:S04]  /*a270*/  IMAD.X R5, RZ, RZ, RZ, P0 ;  /* 0x000000ffff057224 */ /* 0x000fc800000e06ff */
[----:B------:R-:W-:-:S08]  /*a280*/  IMAD.WIDE.U32.X R4, R21, UR5, R4, P1 ;  /* 0x0000000515047c25 */ /* 0x000fd000088e0404 */
.L_x_240:
[----:B------:R-:W-:Y:S01]  /*a290*/  FMUL R22, R22, UR8 ;  /* 0x0000000816167c20 */ /* 0x000fe20008400000 */
[--C-:B------:R-:W-:Y:S01]  /*a2a0*/  SHF.R.U64 R14, R4, UR7, R5.reuse ;  /* 0x00000007040e7c19 */ /* 0x100fe20008001205 */
[----:B------:R-:W-:Y:S01]  /*a2b0*/  ULDC.64 UR4, c[0x0][0x620] ;  /* 0x0001880000047ab9 */ /* 0x000fe20000000a00 */
[----:B------:R-:W-:Y:S01]  /*a2c0*/  SHF.R.U32.HI R4, RZ, UR7, R5 ;  /* 0x00000007ff047c19 */ /* 0x000fe20008011605 */
[----:B------:R-:W-:Y:S01]  /*a2d0*/  ULDC.64 UR6, c[0x0][0x640] ;  /* 0x0001900000067ab9 */ /* 0x000fe20000000a00 */
[----:B------:R-:W-:Y:S01]  /*a2e0*/  IADD3 R5, P0, RZ, -R14, RZ ;  /* 0x8000000eff057210 */ /* 0x000fe20007f1e0ff */
[----:B------:R-:W0:Y:S04]  /*a2f0*/  F2I.U32.TRUNC.NTZ R22, R22 ;  /* 0x0000001600167305 */ /* 0x000e28000020f000 */
[----:B------:R-:W-:Y:S01]  /*a300*/  IMAD.X R4, RZ, RZ, ~R4, P0 ;  /* 0x000000ffff047224 */ /* 0x000fe200000e0e04 */
[----:B------:R-:W-:-:S03]  /*a310*/  ISETP.NE.U32.AND P0, PT, RZ, UR6, PT ;  /* 0x00000006ff007c0c */ /* 0x000fc6000bf05070 */
[----:B------:R-:W-:Y:S01]  /*a320*/  IMAD R4, R4, UR4, RZ ;  /* 0x0000000404047c24 */ /* 0x000fe2000f8e02ff */
[----:B------:R-:W-:-:S03]  /*a330*/  ISETP.NE.AND.EX P0, PT, RZ, UR7, PT, P0 ;  /* 0x00000007ff007c0c */ /* 0x000fc6000bf05300 */
[C---:B------:R-:W-:Y:S01]  /*a340*/  IMAD R7, R5.reuse, UR5, R4 ;  /* 0x0000000505077c24 */ /* 0x040fe2000f8e0204 */
[----:B------:R-:W-:Y:S01]  /*a350*/  ULDC UR5, c[0x0][0x154] ;  /* 0x0000550000057ab9 */ /* 0x000fe20000000800 */
[----:B------:R-:W-:Y:S01]  /*a360*/  IMAD.WIDE.U32 R4, R5, UR4, R16 ;  /* 0x0000000405047c25 */ /* 0x000fe2000f8e0010 */
[----:B------:R-:W-:-:S03]  /*a370*/  ULDC UR4, c[0x0][0x618] ;  /* 0x0001860000047ab9 */ /* 0x000fc60000000800 */
[----:B0-----:R-:W-:Y:S02]  /*a380*/  IMAD.MOV R6, RZ, RZ, -R22 ;  /* 0x000000ffff067224 */ /* 0x001fe400078e0a16 */
[----:B------:R-:W-:Y:S02]  /*a390*/  IMAD.IADD R5, R5, 0x1, R7 ;  /* 0x0000000105057824 */ /* 0x000fe400078e0207 */
[----:B-1----:R-:W-:Y:S01]  /*a3a0*/  IMAD R15, R20, R6, R15 ;  /* 0x00000006140f7224 */ /* 0x002fe200078e020f */
[----:B--2---:R-:W-:Y:S01]  /*a3b0*/  I2FP.F32.U32 R6, R13 ;  /* 0x0000000d00067245 */ /* 0x004fe20000201000 */
[----:B------:R-:W0:Y:S01]  /*a3c0*/  LDC R20, c[0x0][0x148] ;  /* 0x00005200ff147b82 */ /* 0x000e220000000800 */
[--C-:B------:R-:W-:Y:S02]  /*a3d0*/  SHF.R.U64 R21, R4, UR4, R5.reuse ;  /* 0x0000000404157c19 */ /* 0x100fe40008001205 */
[----:B------:R-:W-:Y:S01]  /*a3e0*/  SHF.R.U32.HI R4, RZ, UR4, R5 ;  /* 0x00000004ff047c19 */ /* 0x000fe20008011605 */
[----:B------:R-:W-:Y:S01]  /*a3f0*/  FMUL R6, R6, UR5 ;  /* 0x0000000506067c20 */ /* 0x000fe20008400000 */
[----:B------:R-:W-:-:S02]  /*a400*/  ULDC UR4, c[0x0][0x608] ;  /* 0x0001820000047ab9 */ /* 0x000fc40000000800 */
[--C-:B------:R-:W-:Y:S01]  /*a410*/  SHF.R.U64 R23, R21, UR4, R4.reuse ;  /* 0x0000000415177c19 */ /* 0x100fe20008001204 */
[----:B------:R1:W2:Y:S01]  /*a420*/  F2I.U32.TRUNC.NTZ R24, R6 ;  /* 0x0000000600187305 */ /* 0x0002a2000020f000 */
[----:B------:R-:W-:Y:S01]  /*a430*/  SHF.R.U32.HI R4, RZ, UR4, R4 ;  /* 0x00000004ff047c19 */ /* 0x000fe20008011604 */
[----:B------:R-:W-:-:S03]  /*a440*/  ULDC UR4, c[0x0][0x658] ;  /* 0x0001960000047ab9 */ /* 0x000fc60000000800 */
[--C-:B------:R-:W-:Y:S02]  /*a450*/  SHF.R.U64 R22, R23, UR4, R4.reuse ;  /* 0x0000000417167c19 */ /* 0x100fe40008001204 */
[----:B------:R-:W-:-:S03]  /*a460*/  SHF.R.U32.HI R25, RZ, UR4, R4 ;  /* 0x00000004ff197c19 */ /* 0x000fc60008011604 */
[----:B------:R-:W-:Y:S02]  /*a470*/  IMAD.MOV.U32 R4, RZ, RZ, R22 ;  /* 0x000000ffff047224 */ /* 0x000fe400078e0016 */
[----:B------:R-:W-:Y:S01]  /*a480*/  IMAD.MOV.U32 R5, RZ, RZ, R25 ;  /* 0x000000ffff057224 */ /* 0x000fe200078e0019 */
[----:B-1----:R-:W-:Y:S06]  /*a490*/  @!P0 BRA `(.L_x_241) ;  /* 0x0000000000288947 */ /* 0x002fec0003800000 */
        /* <DEDUP_REMOVED lines=10> */
.L_x_241:
[----:B------:R-:W-:Y:S01]  /*a540*/  ISETP.NE.AND P0, PT, R2, 0x1, PT ;  /* 0x000000010200780c */ /* 0x000fe20003f05270 */
[----:B------:R-:W-:Y:S01]  /*a550*/  ULDC UR4, c[0x0][0x648] ;  /* 0x0001920000047ab9 */ /* 0x000fe20000000800 */
[----:B------:R-:W-:Y:S01]  /*a560*/  LOP3.LUT R23, R23, UR17, RZ, 0xc0, !PT ;  /* 0x0000001117177c12 */ /* 0x000fe2000f8ec0ff */
[----:B--2---:R-:W-:Y:S01]  /*a570*/  IMAD.MOV R24, RZ, RZ, -R24 ;  /* 0x000000ffff187224 */ /* 0x004fe200078e0a18 */
[----:B------:R-:W-:Y:S01]  /*a580*/  SHF.R.U64 R4, R4, UR4, R5 ;  /* 0x0000000404047c19 */ /* 0x000fe20008001205 */
[----:B------:R-:W-:Y:S01]  /*a590*/  ULDC UR4, c[0x0][0x638] ;  /* 0x00018e0000047ab9 */ /* 0x000fe20000000800 */
[----:B------:R-:W-:Y:S01]  /*a5a0*/  LOP3.LUT R21, R21, UR16, RZ, 0xc0, !PT ;  /* 0x0000001015157c12 */ /* 0x000fe2000f8ec0ff */
[----:B------:R-:W-:Y:S01]  /*a5b0*/  ULDC UR5, c[0x0][0x610] ;  /* 0x0001840000057ab9 */ /* 0x000fe20000000800 */
[----:B------:R-:W-:Y:S02]  /*a5c0*/  IMAD.MOV.U32 R6, RZ, RZ, R14 ;  /* 0x000000ffff067224 */ /* 0x000fe400078e000e */
[----:B------:R-:W-:-:S02]  /*a5d0*/  IMAD.MOV R5, RZ, RZ, -R4 ;  /* 0x000000ffff057224 */ /* 0x000fc400078e0a04 */
[----:B------:R-:W-:Y:S02]  /*a5e0*/  IMAD R4, R4, UR18, R23 ;  /* 0x0000001204047c24 */ /* 0x000fe4000f8e0217 */
[----:B0-----:R-:W-:Y:S02]  /*a5f0*/  @P0 IMAD R15, R20, R24, R13 ;  /* 0x00000018140f0224 */ /* 0x001fe400078e020d */
[----:B------:R-:W-:Y:S01]  /*a600*/  IMAD R22, R5, UR4, R22 ;  /* 0x0000000405167c24 */ /* 0x000fe2000f8e0216 */
[----:B------:R-:W-:Y:S01]  /*a610*/  ULDC UR4, c[0x0][0x600] ;  /* 0x0001800000047ab9 */ /* 0x000fe20000000800 */
[----:B------:R-:W-:Y:S02]  /*a620*/  IMAD R15, R4, UR5, R15 ;  /* 0x00000005040f7c24 */ /* 0x000fe4000f8e020f */
[----:B------:R-:W-:Y:S02]  /*a630*/  IMAD R22, R22, UR4, R21 ;  /* 0x0000000416167c24 */ /* 0x000fe4000f8e0215 */
[----:B------:R-:W-:-:S03]  /*a640*/  IMAD.MOV.U32 R4, RZ, RZ, 0x1 ;  /* 0x00000001ff047424 */ /* 0x000fc600078e00ff */
[----:B------:R-:W-:Y:S02]  /*a650*/  SEL R20, R22, R15, !P0 ;  /* 0x0000000f16147207 */ /* 0x000fe40004000000 */
[----:B------:R-:W-:-:S07]  /*a660*/  SEL R13, R15, R22, !P0 ;  /* 0x000000160f0d7207 */ /* 0x000fce0004000000 */
.L_x_239:
[----:B------:R-:W-:Y:S05]  /*a670*/  BSYNC B1 ;  /* 0x0000000000017941 */ /* 0x000fea0003800000 */
.L_x_238:
[----:B------:R-:W-:-:S13]  /*a680*/  LOP3.LUT P0, RZ, R4, 0xff, RZ, 0xc0, !PT ;  /* 0x000000ff04ff7812 */ /* 0x000fda000780c0ff */
[----:B------:R-:W-:Y:S05]  /*a690*/  @P0 BRA `(.L_x_242) ;  /* 0xfffffff4003c0947 */ /* 0x000fea000383ffff */
[----:B------:R-:W-:Y:S05]  /*a6a0*/  BSYNC B0 ;  /* 0x0000000000007941 */ /* 0x000fea0003800000 */
.L_x_231:
[----:B------:R-:W-:-:S03]  /*a6b0*/  UMOV UR4, 0xffffffff ;  /* 0xffffffff00047882 */ /* 0x000fc60000000000 */
[----:B------:R-:W-:Y:S05]  /*a6c0*/  BRA.DIV UR4, `(.L_x_243) ;  /* 0x00000012040c7947 */ /* 0x000fea000b800000 */
[----:B------:R-:W-:-:S13]  /*a6d0*/  ELECT P6, URZ, PT ;  /* 0x00000000003f782f */ /* 0x000fda00038c0000 */
.L_x_278:
[----:B------:R-:W-:Y:S04]  /*a6e0*/  BSSY B0, `(.L_x_244) ;  /* 0x00000e8000007945 */ /* 0x000fe80003800000 */
[----:B------:R-:W-:Y:S05]  /*a6f0*/  @!P6 BRA `(.L_x_245) ;  /* 0x0000000c0098e947 */ /* 0x000fea0003800000 */
[----:B------:R-:W-:-:S04]  /*a700*/  LOP3.LUT R19, R19, 0x2, RZ, 0xfc, !PT ;  /* 0x0000000213137812 */ /* 0x000fc800078efcff */
[----:B------:R-:W-:-:S13]  /*a710*/  ISETP.NE.AND P0, PT, R19, 0x3, PT ;  /* 0x000000031300780c */ /* 0x000fda0003f05270 */
[----:B------:R-:W-:Y:S05]  /*a720*/  @!P0 BRA `(.L_x_246) ;  /* 0x0000000000048947 */ /* 0x000fea0003800000 */
[----:B------:R-:W-:Y:S01]  /*a730*/  BPT.TRAP 0x1 ;  /* 0x000000040000795c */ /* 0x000fe20000300000 */
.L_x_246:
[----:B------:R-:W0:Y:S01]  /*a740*/  S2R R5, SR_CgaCtaId ;  /* 0x0000000000057919 */ /* 0x000e220000008800 */
[----:B------:R-:W-:Y:S02]  /*a750*/  MOV R2, 0x400 ;  /* 0x0000040000027802 */ /* 0x000fe40000000f00 */
[----:B------:R-:W-:Y:S02]  /*a760*/  SHF.L.U32 R4, R0, 0x1f, RZ ;  /* 0x0000001f00047819 */ /* 0x000fe400000006ff */
[----:B0-----:R-:W-:-:S05]  /*a770*/  LEA R2, R5, R2, 0x18 ;  /* 0x0000000205027211 */ /* 0x001fca00078ec0ff */
[----:B------:R-:W-:-:S04]  /*a780*/  VIADD R2, R2, 0xc8 ;  /* 0x000000c802027836 */ /* 0x000fc80000000000 */
[C---:B------:R-:W-:Y:S01]  /*a790*/  IMAD R7, R3.reuse, 0x8, R2 ;  /* 0x0000000803077824 */ /* 0x040fe200078e0202 */
[----:B------:R-:W-:-:S03]  /*a7a0*/  IADD3 R3, R3, 0x1, RZ ;  /* 0x0000000103037810 */ /* 0x000fc60007ffe0ff */
[----:B------:R-:W0:Y:S01]  /*a7b0*/  SYNCS.PHASECHK.TRANS64.TRYWAIT P0, [R7+URZ], R4 ;  /* 0x00000004070075a7 */ /* 0x000e22000800017f */
[----:B------:R-:W-:-:S04]  /*a7c0*/  ISETP.NE.AND P1, PT, R3, 0x19, PT ;  /* 0x000000190300780c */ /* 0x000fc80003f25270 */
[----:B------:R-:W-:Y:S02]  /*a7d0*/  SEL R5, RZ, 0x1, P1 ;  /* 0x00000001ff057807 */ /* 0x000fe40000800000 */
[----:B------:R-:W-:Y:S02]  /*a7e0*/  SEL R3, R3, RZ, P1 ;  /* 0x000000ff03037207 */ /* 0x000fe40000800000 */
[----:B------:R-:W-:-:S03]  /*a7f0*/  LOP3.LUT R6, R0, R5, RZ, 0x3c, !PT ;  /* 0x0000000500067212 */ /* 0x000fc600078e3cff */
[----:B------:R-:W-:Y:S01]  /*a800*/  IMAD R8, R3, 0x8, R2 ;  /* 0x0000000803087824 */ /* 0x000fe200078e0202 */
[----:B------:R-:W-:Y:S01]  /*a810*/  SHF.L.U32 R5, R6, 0x1f, RZ ;  /* 0x0000001f06057819 */ /* 0x000fe200000006ff */
[----:B0-----:R-:W-:Y:S06]  /*a820*/  @!P0 BRA `(.L_x_247) ;  /* 0x0000000c00d48947 */ /* 0x001fec0003800000 */
.L_x_279:
[----:B------:R-:W1:Y:S01]  /*a830*/  SYNCS.PHASECHK.TRANS64.TRYWAIT P0, [R8+URZ], R5 ;  /* 0x00000005080075a7 */ /* 0x000e62000800017f */
[----:B------:R-:W-:-:S05]  /*a840*/  VIADD R0, R3, 0x1 ;  /* 0x0000000103007836 */ /* 0x000fca0000000000 */
[----:B------:R-:W-:-:S04]  /*a850*/  ISETP.NE.AND P1, PT, R0, 0x19, PT ;  /* 0x000000190000780c */ /* 0x000fc80003f25270 */
[----:B------:R-:W-:Y:S02]  /*a860*/  SEL R3, RZ, 0x1, P1 ;  /* 0x00000001ff037807 */ /* 0x000fe40000800000 */
[----:B0-----:R-:W-:Y:S02]  /*a870*/  SEL R7, R0, RZ, P1 ;  /* 0x000000ff00077207 */ /* 0x001fe40000800000 */
[----:B------:R-:W-:-:S03]  /*a880*/  LOP3.LUT R6, R6, R3, RZ, 0x3c, !PT ;  /* 0x0000000306067212 */ /* 0x000fc600078e3cff */
[----:B------:R-:W-:Y:S01]  /*a890*/  IMAD R9, R7, 0x8, R2 ;  /* 0x0000000807097824 */ /* 0x000fe200078e0202 */
[----:B------:R-:W-:Y:S01]  /*a8a0*/  SHF.L.U32 R4, R6, 0x1f, RZ ;  /* 0x0000001f06047819 */ /* 0x000fe200000006ff */
[----:B-1----:R-:W-:Y:S06]  /*a8b0*/  @!P0 BRA `(.L_x_248) ;  /* 0x0000000c00c48947 */ /* 0x002fec0003800000 */
.L_x_280:
[----:B------:R-:W1:Y:S01]  /*a8c0*/  SYNCS.PHASECHK.TRANS64.TRYWAIT P0, [R9+URZ], R4 ;  /* 0x00000004090075a7 */ /* 0x000e62000800017f */
[----:B------:R-:W-:-:S05]  /*a8d0*/  VIADD R0, R7, 0x1 ;  /* 0x0000000107007836 */ /* 0x000fca0000000000 */
[----:B------:R-:W-:-:S04]  /*a8e0*/  ISETP.NE.AND P1, PT, R0, 0x19, PT ;  /* 0x000000190000780c */ /* 0x000fc80003f25270 */
[----:B------:R-:W-:Y:S02]  /*a8f0*/  SEL R3, RZ, 0x1, P1 ;  /* 0x00000001ff037807 */ /* 0x000fe40000800000 */
[----:B------:R-:W-:Y:S02]  /*a900*/  SEL R7, R0, RZ, P1 ;  /* 0x000000ff00077207 */ /* 0x000fe40000800000 */
[----:B------:R-:W-:-:S03]  /*a910*/  LOP3.LUT R6, R6, R3, RZ, 0x3c, !PT ;  /* 0x0000000306067212 */ /* 0x000fc600078e3cff */
[----:B0-----:R-:W-:Y:S01]  /*a920*/  IMAD R8, R7, 0x8, R2 ;  /* 0x0000000807087824 */ /* 0x001fe200078e0202 */
[----:B------:R-:W-:Y:S01]  /*a930*/  SHF.L.U32 R5, R6, 0x1f, RZ ;  /* 0x0000001f06057819 */ /* 0x000fe200000006ff */
[----:B-1----:R-:W-:Y:S06]  /*a940*/  @!P0 BRA `(.L_x_249) ;  /* 0x0000000c00b48947 */ /* 0x002fec0003800000 */
.L_x_281:
        /* <DEDUP_REMOVED lines=9> */
.L_x_282:
        /* <DEDUP_REMOVED lines=9> */
.L_x_283:
        /* <DEDUP_REMOVED lines=9> */
.L_x_284:
        /* <DEDUP_REMOVED lines=9> */
.L_x_285:
        /* <DEDUP_REMOVED lines=9> */
.L_x_286:
        /* <DEDUP_REMOVED lines=9> */
.L_x_287:
        /* <DEDUP_REMOVED lines=9> */
.L_x_288:
        /* <DEDUP_REMOVED lines=9> */
.L_x_289:
        /* <DEDUP_REMOVED lines=9> */
.L_x_290:
        /* <DEDUP_REMOVED lines=9> */
.L_x_291:
[----:B------:R-:W1:Y:S01]  /*aef0*/  SYNCS.PHASECHK.TRANS64.TRYWAIT P0, [R8+URZ], R5 ;  /* 0x00000005080075a7 */ /* 0x000e62000800017f */
[----:B------:R-:W-:-:S04]  /*af00*/  IADD3 R0, R7, 0x1, RZ ;  /* 0x0000000107007810 */ /* 0x000fc80007ffe0ff */
[----:B------:R-:W-:-:S04]  /*af10*/  ISETP.NE.AND P1, PT, R0, 0x19, PT ;  /* 0x000000190000780c */ /* 0x000fc80003f25270 */
[----:B------:R-:W-:Y:S02]  /*af20*/  SEL R3, RZ, 0x1, P1 ;  /* 0x00000001ff037807 */ /* 0x000fe40000800000 */
[----:B------:R-:W-:Y:S02]  /*af30*/  SEL R7, R0, RZ, P1 ;  /* 0x000000ff00077207 */ /* 0x000fe40000800000 */
[----:B------:R-:W-:-:S03]  /*af40*/  LOP3.LUT R6, R6, R3, RZ, 0x3c, !PT ;  /* 0x0000000306067212 */ /* 0x000fc600078e3cff */
[----:B0-----:R-:W-:Y:S01]  /*af50*/  IMAD R9, R7, 0x8, R2 ;  /* 0x0000000807097824 */ /* 0x001fe200078e0202 */
[----:B------:R-:W-:Y:S01]  /*af60*/  SHF.L.U32 R4, R6, 0x1f, RZ ;  /* 0x0000001f06047819 */ /* 0x000fe200000006ff */
[----:B-1----:R-:W-:Y:S06]  /*af70*/  @!P0 BRA `(.L_x_260) ;  /* 0x0000000c00048947 */ /* 0x002fec0003800000 */
.L_x_292:
        /* <DEDUP_REMOVED lines=9> */
.L_x_293:
        /* <DEDUP_REMOVED lines=9> */
.L_x_294:
        /* <DEDUP_REMOVED lines=9> */
.L_x_295:
        /* <DEDUP_REMOVED lines=9> */
.L_x_296:
        /* <DEDUP_REMOVED lines=9> */
.L_x_297:
        /* <DEDUP_REMOVED lines=9> */
.L_x_298:
        /* <DEDUP_REMOVED lines=9> */
.L_x_299:
        /* <DEDUP_REMOVED lines=9> */
.L_x_300:
[----:B------:R-:W1:Y:S01]  /*b400*/  SYNCS.PHASECHK.TRANS64.TRYWAIT P0, [R9+URZ], R4 ;  /* 0x00000004090075a7 */ /* 0x000e62000800017f */
[----:B------:R-:W-:-:S05]  /*b410*/  VIADD R0, R7, 0x1 ;  /* 0x0000000107007836 */ /* 0x000fca0000000000 */
[----:B------:R-:W-:-:S04]  /*b420*/  ISETP.NE.AND P1, PT, R0, 0x19, PT ;  /* 0x000000190000780c */ /* 0x000fc80003f25270 */
[----:B------:R-:W-:Y:S02]  /*b430*/  SEL R3, RZ, 0x1, P1 ;  /* 0x00000001ff037807 */ /* 0x000fe40000800000 */
[----:B------:R-:W-:Y:S02]  /*b440*/  SEL R7, R0, RZ, P1 ;  /* 0x000000ff00077207 */ /* 0x000fe40000800000 */
[----:B------:R-:W-:-:S03]  /*b450*/  LOP3.LUT R11, R6, R3, RZ, 0x3c, !PT ;  /* 0x00000003060b7212 */ /* 0x000fc600078e3cff */
[----:B------:R-:W-:Y:S01]  /*b460*/  IMAD R6, R7, 0x8, R2 ;  /* 0x0000000807067824 */ /* 0x000fe200078e0202 */
[----:B0-----:R-:W-:Y:S01]  /*b470*/  SHF.L.U32 R5, R11, 0x1f, RZ ;  /* 0x0000001f0b057819 */ /* 0x001fe200000006ff */
[----:B-1----:R-:W-:Y:S06]  /*b480*/  @!P0 BRA `(.L_x_269) ;  /* 0x0000000800748947 */ /* 0x002fec0003800000 */
.L_x_301:
[----:B------:R-:W1:Y:S01]  /*b490*/  SYNCS.PHASECHK.TRANS64.TRYWAIT P0, [R6+URZ], R5 ;  /* 0x00000005060075a7 */ /* 0x000e62000800017f */
[----:B------:R-:W-:-:S05]  /*b4a0*/  VIADD R0, R7, 0x1 ;  /* 0x0000000107007836 */ /* 0x000fca0000000000 */
[----:B------:R-:W-:-:S04]  /*b4b0*/  ISETP.NE.AND P1, PT, R0, 0x19, PT ;  /* 0x000000190000780c */ /* 0x000fc80003f25270 */
[----:B0-----:R-:W-:Y:S02]  /*b4c0*/  SEL R4, RZ, 0x1, P1 ;  /* 0x00000001ff047807 */ /* 0x001fe40000800000 */
[----:B------:R-:W-:Y:S02]  /*b4d0*/  SEL R3, R0, RZ, P1 ;  /* 0x000000ff00037207 */ /* 0x000fe40000800000 */
[----:B------:R-:W-:Y:S01]  /*b4e0*/  LOP3.LUT R0, R11, R4, RZ, 0x3c, !PT ;  /* 0x000000040b007212 */ /* 0x000fe200078e3cff */
[----:B-1----:R-:W-:Y:S06]  /*b4f0*/  @!P0 BRA `(.L_x_270) ;  /* 0x00000008006c8947 */ /* 0x002fec0003800000 */
.L_x_302:
[----:B------:R-:W-:Y:S01]  /*b500*/  IMAD R3, R3, 0x8, R2 ;  /* 0x0000000803037824 */ /* 0x000fe200078e0202 */
[----:B------:R-:W-:-:S07]  /*b510*/  SHF.L.U32 R0, R0, 0x1f, RZ ;  /* 0x0000001f00007819 */ /* 0x000fce00000006ff */
.L_x_271:
[----:B-1----:R1:W2:Y:S02]  /*b520*/  SYNCS.PHASECHK.TRANS64.TRYWAIT P0, [R3+URZ], R0 ;  /* 0x00000000030075a7 */ /* 0x0022a4000800017f */
[----:B--2---:R-:W-:Y:S05]  /*b530*/  @!P0 NANOSLEEP.SYNCS 0x989680 ;  /* 0x009896800000895d */ /* 0x004fea0003900000 */
[----:B------:R-:W2:Y:S02]  /*b540*/  @!P0 SYNCS.PHASECHK.TRANS64 P0, [R3+URZ], R0 ;  /* 0x00000000030085a7 */ /* 0x000ea4000800007f */
[----:B--2---:R-:W-:Y:S05]  /*b550*/  @!P0 BRA `(.L_x_271) ;  /* 0xfffffffc00f08947 */ /* 0x004fea000383ffff */
.L_x_245:
[----:B------:R-:W-:Y:S05]  /*b560*/  BSYNC B0 ;  /* 0x0000000000007941 */ /* 0x000fea0003800000 */
.L_x_244:
[----:B------:R-:W-:Y:S05]  /*b570*/  EXIT ;  /* 0x000000000000794d */ /* 0x000fea0003800000 */
.L_x_22:
[----:B---3--:R3:W4:Y:S02]  /*b580*/  SYNCS.PHASECHK.TRANS64.TRYWAIT P1, [R3+URZ], R0 ;  /* 0x00000000030075a7 */ /* 0x008724000802017f */
[----:B----4-:R-:W-:Y:S05]  /*b590*/  @!P1 NANOSLEEP.SYNCS 0x989680 ;  /* 0x009896800000995d */ /* 0x010fea0003900000 */
[----:B------:R-:W4:Y:S02]  /*b5a0*/  @!P1 SYNCS.PHASECHK.TRANS64 P1, [R3+URZ], R0 ;  /* 0x00000000030095a7 */ /* 0x000f24000802007f */
[----:B----4-:R-:W-:Y:S05]  /*b5b0*/  @!P1 BRA `(.L_x_22) ;  /* 0xfffffffc00f09947 */ /* 0x010fea000383ffff */
[----:B------:R-:W-:Y:S05]  /*b5c0*/  BRA `(.L_x_21) ;  /* 0xffffff6000747947 */ /* 0x000fea000383ffff */
.L_x_27:
[----:B-1----:R-:W-:-:S04]  /*b5d0*/  IMAD.U32 R6, RZ, RZ, UR4 ;  /* 0x00000004ff067e24 */ /* 0x002fc8000f8e00ff */
[----:B------:R1:W2:Y:S03]  /*b5e0*/  SYNCS.PHASECHK.TRANS64.TRYWAIT P1, [R6+URZ], R5 ;  /* 0x00000005060075a7 */ /* 0x0002a6000802017f */
[----:B--2---:R-:W-:Y:S05]  /*b5f0*/  @!P1 NANOSLEEP.SYNCS 0x989680 ;  /* 0x009896800000995d */ /* 0x004fea0003900000 */
[----:B------:R-:W2:Y:S02]  /*b600*/  @!P1 SYNCS.PHASECHK.TRANS64 P1, [R6+URZ], R5 ;  /* 0x00000005060095a7 */ /* 0x000ea4000802007f */
[----:B--2---:R-:W-:Y:S05]  /*b610*/  @!P1 BRA `(.L_x_27) ;  /* 0xfffffffc00ec9947 */ /* 0x004fea000383ffff */
[----:B------:R-:W-:Y:S05]  /*b620*/  BRA `(.L_x_26) ;  /* 0xffffff6400047947 */ /* 0x000fea000383ffff */
.L_x_232:
[----:B------:R-:W-:Y:S01]  /*b630*/  BSSY B1, `(.L_x_272) ;  /* 0x0000006000017945 */ /* 0x000fe20003800000 */
[----:B------:R-:W-:-:S07]  /*b640*/  IMAD.MOV.U32 R15, RZ, RZ, -0x1 ;  /* 0xffffffffff0f7424 */ /* 0x000fce00078e00ff */
[----:B------:R-:W-:Y:S05]  /*b650*/  WARPSYNC.COLLECTIVE R15, `(.L_x_273) ;  /* 0x000000000f0c7348 */ /* 0x000fea0003c00000 */
[----:B------:R-:W-:Y:S02]  /*b660*/  ELECT P6, UR62, PT ;  /* 0x00000000003e782f */ /* 0x000fe400038c0000 */
[----:B------:R-:W-:Y:S01]  /*b670*/  MOV R14, UR62 ;  /* 0x0000003e000e7c02 */ /* 0x000fe20008000f00 */
[----:B------:R-:W-:Y:S10]  /*b680*/  ENDCOLLECTIVE ;  /* 0x000000000000791b */ /* 0x000ff40003800000 */
.L_x_273:
[----:B------:R-:W-:Y:S05]  /*b690*/  BSYNC B1 ;  /* 0x0000000000017941 */ /* 0x000fea0003800000 */
.L_x_272:
[----:B------:R-:W-:Y:S05]  /*b6a0*/  BRA `(.L_x_274) ;  /* 0xffffffe400447947 */ /* 0x000fea000383ffff */
.L_x_235:
[----:B0-----:R0:W1:Y:S02]  /*b6b0*/  SYNCS.PHASECHK.TRANS64.TRYWAIT P0, [R20+URZ+0xc8], R7 ;  /* 0x0000c807140075a7 */ /* 0x001064000800017f */
[----:B-1----:R-:W-:Y:S05]  /*b6c0*/  @!P0 NANOSLEEP.SYNCS 0x989680 ;  /* 0x009896800000895d */ /* 0x002fea0003900000 */
[----:B------:R-:W1:Y:S02]  /*b6d0*/  @!P0 SYNCS.PHASECHK.TRANS64 P0, [R20+URZ+0xc8], R7 ;  /* 0x0000c807140085a7 */ /* 0x000e64000800007f */
[----:B-1----:R-:W-:Y:S05]  /*b6e0*/  @!P0 BRA `(.L_x_235) ;  /* 0xfffffffc00f08947 */ /* 0x002fea000383ffff */
[----:B------:R-:W-:Y:S05]  /*b6f0*/  BRA `(.L_x_275) ;  /* 0xffffffe400807947 */ /* 0x000fea000383ffff */
.L_x_243:
[----:B------:R-:W-:Y:S01]  /*b700*/  BSSY B0, `(.L_x_276) ;  /* 0x0000006000007945 */ /* 0x000fe20003800000 */
[----:B------:R-:W-:-:S07]  /*b710*/  IMAD.MOV.U32 R15, RZ, RZ, -0x1 ;  /* 0xffffffffff0f7424 */ /* 0x000fce00078e00ff */
[----:B------:R-:W-:Y:S05]  /*b720*/  WARPSYNC.COLLECTIVE R15, `(.L_x_277) ;  /* 0x000000000f0c7348 */ /* 0x000fea0003c00000 */
[----:B------:R-:W-:Y:S02]  /*b730*/  ELECT P6, UR62, PT ;  /* 0x00000000003e782f */ /* 0x000fe400038c0000 */
[----:B------:R-:W-:Y:S01]  /*b740*/  MOV R14, UR62 ;  /* 0x0000003e000e7c02 */ /* 0x000fe20008000f00 */
[----:B------:R-:W-:Y:S10]  /*b750*/  ENDCOLLECTIVE ;  /* 0x000000000000791b */ /* 0x000ff40003800000 */
.L_x_277:
[----:B------:R-:W-:Y:S05]  /*b760*/  BSYNC B0 ;  /* 0x0000000000007941 */ /* 0x000fea0003800000 */
.L_x_276:
[----:B------:R-:W-:Y:S05]  /*b770*/  BRA `(.L_x_278) ;  /* 0xffffffec00d87947 */ /* 0x000fea000383ffff */
.L_x_247:
[----:B0-----:R0:W1:Y:S02]  /*b780*/  SYNCS.PHASECHK.TRANS64.TRYWAIT P0, [R7+URZ], R4 ;  /* 0x00000004070075a7 */ /* 0x001064000800017f */
[----:B-1----:R-:W-:Y:S05]  /*b790*/  @!P0 NANOSLEEP.SYNCS 0x989680 ;  /* 0x009896800000895d */ /* 0x002fea0003900000 */
[----:B------:R-:W1:Y:S02]  /*b7a0*/  @!P0 SYNCS.PHASECHK.TRANS64 P0, [R7+URZ], R4 ;  /* 0x00000004070085a7 */ /* 0x000e64000800007f */
[----:B-1----:R-:W-:Y:S05]  /*b7b0*/  @!P0 BRA `(.L_x_247) ;  /* 0xfffffffc00f08947 */ /* 0x002fea000383ffff */
[----:B------:R-:W-:Y:S05]  /*b7c0*/  BRA `(.L_x_279) ;  /* 0xfffffff000187947 */ /* 0x000fea000383ffff */
.L_x_248:
[----:B0-----:R0:W1:Y:S02]  /*b7d0*/  SYNCS.PHASECHK.TRANS64.TRYWAIT P0, [R8+URZ], R5 ;  /* 0x00000005080075a7 */ /* 0x001064000800017f */
[----:B-1----:R-:W-:Y:S05]  /*b7e0*/  @!P0 NANOSLEEP.SYNCS 0x989680 ;  /* 0x009896800000895d */ /* 0x002fea0003900000 */
[----:B------:R-:W1:Y:S02]  /*b7f0*/  @!P0 SYNCS.PHASECHK.TRANS64 P0, [R8+URZ], R5 ;  /* 0x00000005080085a7 */ /* 0x000e64000800007f */
[----:B-1----:R-:W-:Y:S05]  /*b800*/  @!P0 BRA `(.L_x_248) ;  /* 0xfffffffc00f08947 */ /* 0x002fea000383ffff */
[----:B------:R-:W-:Y:S05]  /*b810*/  BRA `(.L_x_280) ;  /* 0xfffffff000287947 */ /* 0x000fea000383ffff */
.L_x_249:
[----:B0-----:R0:W1:Y:S02]  /*b820*/  SYNCS.PHASECHK.TRANS64.TRYWAIT P0, [R9+URZ], R4 ;  /* 0x00000004090075a7 */ /* 0x001064000800017f */
[----:B-1----:R-:W-:Y:S05]  /*b830*/  @!P0 NANOSLEEP.SYNCS 0x989680 ;  /* 0x009896800000895d */ /* 0x002fea0003900000 */
[----:B------:R-:W1:Y:S02]  /*b840*/  @!P0 SYNCS.PHASECHK.TRANS64 P0, [R9+URZ], R4 ;  /* 0x00000004090085a7 */ /* 0x000e64000800007f */
[----:B-1----:R-:W-:Y:S05]  /*b850*/  @!P0 BRA `(.L_x_249) ;  /* 0xfffffffc00f08947 */ /* 0x002fea000383ffff */
[----:B------:R-:W-:Y:S05]  /*b860*/  BRA `(.L_x_281) ;  /* 0xfffffff000387947 */ /* 0x000fea000383ffff */
.L_x_250:
[----:B0-----:R0:W1:Y:S02]  /*b870*/  SYNCS.PHASECHK.TRANS64.TRYWAIT P0, [R8+URZ], R5 ;  /* 0x00000005080075a7 */ /* 0x001064000800017f */
[----:B-1----:R-:W-:Y:S05]  /*b880*/  @!P0 NANOSLEEP.SYNCS 0x989680 ;  /* 0x009896800000895d */ /* 0x002fea0003900000 */
[----:B------:R-:W1:Y:S02]  /*b890*/  @!P0 SYNCS.PHASECHK.TRANS64 P0, [R8+URZ], R5 ;  /* 0x00000005080085a7 */ /* 0x000e64000800007f */
[----:B-1----:R-:W-:Y:S05]  /*b8a0*/  @!P0 BRA `(.L_x_250) ;  /* 0xfffffffc00f08947 */ /* 0x002fea000383ffff */
[----:B------:R-:W-:Y:S05]  /*b8b0*/  BRA `(.L_x_282) ;  /* 0xfffffff000487947 */ /* 0x000fea000383ffff */
.L_x_251:
[----:B0-----:R0:W1:Y:S02]  /*b8c0*/  SYNCS.PHASECHK.TRANS64.TRYWAIT P0, [R9+URZ], R4 ;  /* 0x00000004090075a7 */ /* 0x001064000800017f */
[----:B-1----:R-:W-:Y:S05]  /*b8d0*/  @!P0 NANOSLEEP.SYNCS 0x989680 ;  /* 0x009896800000895d */ /* 0x002fea0003900000 */
[----:B------:R-:W1:Y:S02]  /*b8e0*/  @!P0 SYNCS.PHASECHK.TRANS64 P0, [R9+URZ], R4 ;  /* 0x00000004090085a7 */ /* 0x000e64000800007f */
[----:B-1----:R-:W-:Y:S05]  /*b8f0*/  @!P0 BRA `(.L_x_251) ;  /* 0xfffffffc00f08947 */ /* 0x002fea000383ffff */
[----:B------:R-:W-:Y:S05]  /*b900*/  BRA `(.L_x_283) ;  /* 0xfffffff000587947 */ /* 0x000fea000383ffff */
.L_x_252:
[----:B0-----:R0:W1:Y:S02]  /*b910*/  SYNCS.PHASECHK.TRANS64.TRYWAIT P0, [R8+URZ], R5 ;  /* 0x00000005080075a7 */ /* 0x001064000800017f */
[----:B-1----:R-:W-:Y:S05]  /*b920*/  @!P0 NANOSLEEP.SYNCS 0x989680 ;  /* 0x009896800000895d */ /* 0x002fea0003900000 */
[----:B------:R-:W1:Y:S02]  /*b930*/  @!P0 SYNCS.PHASECHK.TRANS64 P0, [R8+URZ], R5 ;  /* 0x00000005080085a7 */ /* 0x000e64000800007f */
[----:B-1----:R-:W-:Y:S05]  /*b940*/  @!P0 BRA `(.L_x_252) ;  /* 0xfffffffc00f08947 */ /* 0x002fea000383ffff */
[----:B------:R-:W-:Y:S05]  /*b950*/  BRA `(.L_x_284) ;  /* 0xfffffff000687947 */ /* 0x000fea000383ffff */
.L_x_253:
[----:B0-----:R0:W1:Y:S02]  /*b960*/  SYNCS.PHASECHK.TRANS64.TRYWAIT P0, [R9+URZ], R4 ;  /* 0x00000004090075a7 */ /* 0x001064000800017f */
[----:B-1----:R-:W-:Y:S05]  /*b970*/  @!P0 NANOSLEEP.SYNCS 0x989680 ;  /* 0x009896800000895d */ /* 0x002fea0003900000 */
[----:B------:R-:W1:Y:S02]  /*b980*/  @!P0 SYNCS.PHASECHK.TRANS64 P0, [R9+URZ], R4 ;  /* 0x00000004090085a7 */ /* 0x000e64000800007f */
[----:B-1----:R-:W-:Y:S05]  /*b990*/  @!P0 BRA `(.L_x_253) ;  /* 0xfffffffc00f08947 */ /* 0x002fea000383ffff */
[----:B------:R-:W-:Y:S05]  /*b9a0*/  BRA `(.L_x_285) ;  /* 0xfffffff000787947 */ /* 0x000fea000383ffff */
.L_x_254:
[----:B0-----:R0:W1:Y:S02]  /*b9b0*/  SYNCS.PHASECHK.TRANS64.TRYWAIT P0, [R8+URZ], R5 ;  /* 0x00000005080075a7 */ /* 0x001064000800017f */
[----:B-1----:R-:W-:Y:S05]  /*b9c0*/  @!P0 NANOSLEEP.SYNCS 0x989680 ;  /* 0x009896800000895d */ /* 0x002fea0003900000 */
[----:B------:R-:W1:Y:S02]  /*b9d0*/  @!P0 SYNCS.PHASECHK.TRANS64 P0, [R8+URZ], R5 ;  /* 0x00000005080085a7 */ /* 0x000e64000800007f */
[----:B-1----:R-:W-:Y:S05]  /*b9e0*/  @!P0 BRA `(.L_x_254) ;  /* 0xfffffffc00f08947 */ /* 0x002fea000383ffff */
[----:B------:R-:W-:Y:S05]  /*b9f0*/  BRA `(.L_x_286) ;  /* 0xfffffff000887947 */ /* 0x000fea000383ffff */
.L_x_255:
[----:B0-----:R0:W1:Y:S02]  /*ba00*/  SYNCS.PHASECHK.TRANS64.TRYWAIT P0, [R9+URZ], R4 ;  /* 0x00000004090075a7 */ /* 0x001064000800017f */
[----:B-1----:R-:W-:Y:S05]  /*ba10*/  @!P0 NANOSLEEP.SYNCS 0x989680 ;  /* 0x009896800000895d */ /* 0x002fea0003900000 */
[----:B------:R-:W1:Y:S02]  /*ba20*/  @!P0 SYNCS.PHASECHK.TRANS64 P0, [R9+URZ], R4 ;  /* 0x00000004090085a7 */ /* 0x000e64000800007f */
[----:B-1----:R-:W-:Y:S05]  /*ba30*/  @!P0 BRA `(.L_x_255) ;  /* 0xfffffffc00f08947 */ /* 0x002fea000383ffff */
[----:B------:R-:W-:Y:S05]  /*ba40*/  BRA `(.L_x_287) ;  /* 0xfffffff000987947 */ /* 0x000fea000383ffff */
.L_x_256:
[----:B0-----:R0:W1:Y:S02]  /*ba50*/  SYNCS.PHASECHK.TRANS64.TRYWAIT P0, [R8+URZ], R5 ;  /* 0x00000005080075a7 */ /* 0x001064000800017f */
[----:B-1----:R-:W-:Y:S05]  /*ba60*/  @!P0 NANOSLEEP.SYNCS 0x989680 ;  /* 0x009896800000895d */ /* 0x002fea0003900000 */
[----:B------:R-:W1:Y:S02]  /*ba70*/  @!P0 SYNCS.PHASECHK.TRANS64 P0, [R8+URZ], R5 ;  /* 0x00000005080085a7 */ /* 0x000e64000800007f */
[----:B-1----:R-:W-:Y:S05]  /*ba80*/  @!P0 BRA `(.L_x_256) ;  /* 0xfffffffc00f08947 */ /* 0x002fea000383ffff */
[----:B------:R-:W-:Y:S05]  /*ba90*/  BRA `(.L_x_288) ;  /* 0xfffffff000a87947 */ /* 0x000fea000383ffff */
.L_x_257:
[----:B0-----:R0:W1:Y:S02]  /*baa0*/  SYNCS.PHASECHK.TRANS64.TRYWAIT P0, [R9+URZ], R4 ;  /* 0x00000004090075a7 */ /* 0x001064000800017f */
[----:B-1----:R-:W-:Y:S05]  /*bab0*/  @!P0 NANOSLEEP.SYNCS 0x989680 ;  /* 0x009896800000895d */ /* 0x002fea0003900000 */
[----:B------:R-:W1:Y:S02]  /*bac0*/  @!P0 SYNCS.PHASECHK.TRANS64 P0, [R9+URZ], R4 ;  /* 0x00000004090085a7 */ /* 0x000e64000800007f */
[----:B-1----:R-:W-:Y:S05]  /*bad0*/  @!P0 BRA `(.L_x_257) ;  /* 0xfffffffc00f08947 */ /* 0x002fea000383ffff */
[----:B------:R-:W-:Y:S05]  /*bae0*/  BRA `(.L_x_289) ;  /* 0xfffffff000b87947 */ /* 0x000fea000383ffff */
.L_x_258:
[----:B0-----:R0:W1:Y:S02]  /*baf0*/  SYNCS.PHASECHK.TRANS64.TRYWAIT P0, [R8+URZ], R5 ;  /* 0x00000005080075a7 */ /* 0x001064000800017f */
[----:B-1----:R-:W-:Y:S05]  /*bb00*/  @!P0 NANOSLEEP.SYNCS 0x989680 ;  /* 0x009896800000895d */ /* 0x002fea0003900000 */
[----:B------:R-:W1:Y:S02]  /*bb10*/  @!P0 SYNCS.PHASECHK.TRANS64 P0, [R8+URZ], R5 ;  /* 0x00000005080085a7 */ /* 0x000e64000800007f */
[----:B-1----:R-:W-:Y:S05]  /*bb20*/  @!P0 BRA `(.L_x_258) ;  /* 0xfffffffc00f08947 */ /* 0x002fea000383ffff */
[----:B------:R-:W-:Y:S05]  /*bb30*/  BRA `(.L_x_290) ;  /* 0xfffffff000c87947 */ /* 0x000fea000383ffff */
.L_x_259:
[----:B0-----:R0:W1:Y:S02]  /*bb40*/  SYNCS.PHASECHK.TRANS64.TRYWAIT P0, [R9+URZ], R4 ;  /* 0x00000004090075a7 */ /* 0x001064000800017f */
[----:B-1----:R-:W-:Y:S05]  /*bb50*/  @!P0 NANOSLEEP.SYNCS 0x989680 ;  /* 0x009896800000895d */ /* 0x002fea0003900000 */
[----:B------:R-:W1:Y:S02]  /*bb60*/  @!P0 SYNCS.PHASECHK.TRANS64 P0, [R9+URZ], R4 ;  /* 0x00000004090085a7 */ /* 0x000e64000800007f */
[----:B-1----:R-:W-:Y:S05]  /*bb70*/  @!P0 BRA `(.L_x_259) ;  /* 0xfffffffc00f08947 */ /* 0x002fea000383ffff */
[----:B------:R-:W-:Y:S05]  /*bb80*/  BRA `(.L_x_291) ;  /* 0xfffffff000d87947 */ /* 0x000fea000383ffff */
.L_x_260:
[----:B0-----:R0:W1:Y:S02]  /*bb90*/  SYNCS.PHASECHK.TRANS64.TRYWAIT P0, [R8+URZ], R5 ;  /* 0x00000005080075a7 */ /* 0x001064000800017f */
[----:B-1----:R-:W-:Y:S05]  /*bba0*/  @!P0 NANOSLEEP.SYNCS 0x989680 ;  /* 0x009896800000895d */ /* 0x002fea0003900000 */
[----:B------:R-:W1:Y:S02]  /*bbb0*/  @!P0 SYNCS.PHASECHK.TRANS64 P0, [R8+URZ], R5 ;  /* 0x00000005080085a7 */ /* 0x000e64000800007f */
[----:B-1----:R-:W-:Y:S05]  /*bbc0*/  @!P0 BRA `(.L_x_260) ;  /* 0xfffffffc00f08947 */ /* 0x002fea000383ffff */
[----:B------:R-:W-:Y:S05]  /*bbd0*/  BRA `(.L_x_292) ;  /* 0xfffffff000e87947 */ /* 0x000fea000383ffff */
.L_x_261:
[----:B0-----:R0:W1:Y:S02]  /*bbe0*/  SYNCS.PHASECHK.TRANS64.TRYWAIT P0, [R9+URZ], R4 ;  /* 0x00000004090075a7 */ /* 0x001064000800017f */
[----:B-1----:R-:W-:Y:S05]  /*bbf0*/  @!P0 NANOSLEEP.SYNCS 0x989680 ;  /* 0x009896800000895d */ /* 0x002fea0003900000 */
[----:B------:R-:W1:Y:S02]  /*bc00*/  @!P0 SYNCS.PHASECHK.TRANS64 P0, [R9+URZ], R4 ;  /* 0x00000004090085a7 */ /* 0x000e64000800007f */
[----:B-1----:R-:W-:Y:S05]  /*bc10*/  @!P0 BRA `(.L_x_261) ;  /* 0xfffffffc00f08947 */ /* 0x002fea000383ffff */
[----:B------:R-:W-:Y:S05]  /*bc20*/  BRA `(.L_x_293) ;  /* 0xfffffff000f87947 */ /* 0x000fea000383ffff */
.L_x_262:
[----:B0-----:R0:W1:Y:S02]  /*bc30*/  SYNCS.PHASECHK.TRANS64.TRYWAIT P0, [R8+URZ], R5 ;  /* 0x00000005080075a7 */ /* 0x001064000800017f */
[----:B-1----:R-:W-:Y:S05]  /*bc40*/  @!P0 NANOSLEEP.SYNCS 0x989680 ;  /* 0x009896800000895d */ /* 0x002fea0003900000 */
[----:B------:R-:W1:Y:S02]  /*bc50*/  @!P0 SYNCS.PHASECHK.TRANS64 P0, [R8+URZ], R5 ;  /* 0x00000005080085a7 */ /* 0x000e64000800007f */
[----:B-1----:R-:W-:Y:S05]  /*bc60*/  @!P0 BRA `(.L_x_262) ;  /* 0xfffffffc00f08947 */ /* 0x002fea000383ffff */
[----:B------:R-:W-:Y:S05]  /*bc70*/  BRA `(.L_x_294) ;  /* 0xfffffff400087947 */ /* 0x000fea000383ffff */
.L_x_263:
[----:B0-----:R0:W1:Y:S02]  /*bc80*/  SYNCS.PHASECHK.TRANS64.TRYWAIT P0, [R9+URZ], R4 ;  /* 0x00000004090075a7 */ /* 0x001064000800017f */
[----:B-1----:R-:W-:Y:S05]  /*bc90*/  @!P0 NANOSLEEP.SYNCS 0x989680 ;  /* 0x009896800000895d */ /* 0x002fea0003900000 */
[----:B------:R-:W1:Y:S02]  /*bca0*/  @!P0 SYNCS.PHASECHK.TRANS64 P0, [R9+URZ], R4 ;  /* 0x00000004090085a7 */ /* 0x000e64000800007f */
[----:B-1----:R-:W-:Y:S05]  /*bcb0*/  @!P0 BRA `(.L_x_263) ;  /* 0xfffffffc00f08947 */ /* 0x002fea000383ffff */
[----:B------:R-:W-:Y:S05]  /*bcc0*/  BRA `(.L_x_295) ;  /* 0xfffffff400187947 */ /* 0x000fea000383ffff */
.L_x_264:
[----:B0-----:R0:W1:Y:S02]  /*bcd0*/  SYNCS.PHASECHK.TRANS64.TRYWAIT P0, [R8+URZ], R5 ;  /* 0x00000005080075a7 */ /* 0x001064000800017f */
[----:B-1----:R-:W-:Y:S05]  /*bce0*/  @!P0 NANOSLEEP.SYNCS 0x989680 ;  /* 0x009896800000895d */ /* 0x002fea0003900000 */
[----:B------:R-:W1:Y:S02]  /*bcf0*/  @!P0 SYNCS.PHASECHK.TRANS64 P0, [R8+URZ], R5 ;  /* 0x00000005080085a7 */ /* 0x000e64000800007f */
[----:B-1----:R-:W-:Y:S05]  /*bd00*/  @!P0 BRA `(.L_x_264) ;  /* 0xfffffffc00f08947 */ /* 0x002fea000383ffff */
[----:B------:R-:W-:Y:S05]  /*bd10*/  BRA `(.L_x_296) ;  /* 0xfffffff400287947 */ /* 0x000fea000383ffff */
.L_x_265:
[----:B0-----:R0:W1:Y:S02]  /*bd20*/  SYNCS.PHASECHK.TRANS64.TRYWAIT P0, [R9+URZ], R4 ;  /* 0x00000004090075a7 */ /* 0x001064000800017f */
[----:B-1----:R-:W-:Y:S05]  /*bd30*/  @!P0 NANOSLEEP.SYNCS 0x989680 ;  /* 0x009896800000895d */ /* 0x002fea0003900000 */
[----:B------:R-:W1:Y:S02]  /*bd40*/  @!P0 SYNCS.PHASECHK.TRANS64 P0, [R9+URZ], R4 ;  /* 0x00000004090085a7 */ /* 0x000e64000800007f */
[----:B-1----:R-:W-:Y:S05]  /*bd50*/  @!P0 BRA `(.L_x_265) ;  /* 0xfffffffc00f08947 */ /* 0x002fea000383ffff */
[----:B------:R-:W-:Y:S05]  /*bd60*/  BRA `(.L_x_297) ;  /* 0xfffffff400387947 */ /* 0x000fea000383ffff */
.L_x_266:
[----:B0-----:R0:W1:Y:S02]  /*bd70*/  SYNCS.PHASECHK.TRANS64.TRYWAIT P0, [R8+URZ], R5 ;  /* 0x00000005080075a7 */ /* 0x001064000800017f */
[----:B-1----:R-:W-:Y:S05]  /*bd80*/  @!P0 NANOSLEEP.SYNCS 0x989680 ;  /* 0x009896800000895d */ /* 0x002fea0003900000 */
[----:B------:R-:W1:Y:S02]  /*bd90*/  @!P0 SYNCS.PHASECHK.TRANS64 P0, [R8+URZ], R5 ;  /* 0x00000005080085a7 */ /* 0x000e64000800007f */
[----:B-1----:R-:W-:Y:S05]  /*bda0*/  @!P0 BRA `(.L_x_266) ;  /* 0xfffffffc00f08947 */ /* 0x002fea000383ffff */
[----:B------:R-:W-:Y:S05]  /*bdb0*/  BRA `(.L_x_298) ;  /* 0xfffffff400487947 */ /* 0x000fea000383ffff */
.L_x_267:
[----:B0-----:R0:W1:Y:S02]  /*bdc0*/  SYNCS.PHASECHK.TRANS64.TRYWAIT P0, [R9+URZ], R4 ;  /* 0x00000004090075a7 */ /* 0x001064000800017f */
[----:B-1----:R-:W-:Y:S05]  /*bdd0*/  @!P0 NANOSLEEP.SYNCS 0x989680 ;  /* 0x009896800000895d */ /* 0x002fea0003900000 */
[----:B------:R-:W1:Y:S02]  /*bde0*/  @!P0 SYNCS.PHASECHK.TRANS64 P0, [R9+URZ], R4 ;  /* 0x00000004090085a7 */ /* 0x000e64000800007f */
[----:B-1----:R-:W-:Y:S05]  /*bdf0*/  @!P0 BRA `(.L_x_267) ;  /* 0xfffffffc00f08947 */ /* 0x002fea000383ffff */
[----:B------:R-:W-:Y:S05]  /*be00*/  BRA `(.L_x_299) ;  /* 0xfffffff400587947 */ /* 0x000fea000383ffff */
.L_x_268:
[----:B0-----:R0:W1:Y:S02]  /*be10*/  SYNCS.PHASECHK.TRANS64.TRYWAIT P0, [R8+URZ], R5 ;  /* 0x00000005080075a7 */ /* 0x001064000800017f */
[----:B-1----:R-:W-:Y:S05]  /*be20*/  @!P0 NANOSLEEP.SYNCS 0x989680 ;  /* 0x009896800000895d */ /* 0x002fea0003900000 */
[----:B------:R-:W1:Y:S02]  /*be30*/  @!P0 SYNCS.PHASECHK.TRANS64 P0, [R8+URZ], R5 ;  /* 0x00000005080085a7 */ /* 0x000e64000800007f */
[----:B-1----:R-:W-:Y:S05]  /*be40*/  @!P0 BRA `(.L_x_268) ;  /* 0xfffffffc00f08947 */ /* 0x002fea000383ffff */
[----:B------:R-:W-:Y:S05]  /*be50*/  BRA `(.L_x_300) ;  /* 0xfffffff400687947 */ /* 0x000fea000383ffff */
.L_x_269:
[----:B0-----:R0:W1:Y:S02]  /*be60*/  SYNCS.PHASECHK.TRANS64.TRYWAIT P0, [R9+URZ], R4 ;  /* 0x00000004090075a7 */ /* 0x001064000800017f */
[----:B-1----:R-:W-:Y:S05]  /*be70*/  @!P0 NANOSLEEP.SYNCS 0x989680 ;  /* 0x009896800000895d */ /* 0x002fea0003900000 */
[----:B------:R-:W1:Y:S02]  /*be80*/  @!P0 SYNCS.PHASECHK.TRANS64 P0, [R9+URZ], R4 ;  /* 0x00000004090085a7 */ /* 0x000e64000800007f */
[----:B-1----:R-:W-:Y:S05]  /*be90*/  @!P0 BRA `(.L_x_269) ;  /* 0xfffffffc00f08947 */ /* 0x002fea000383ffff */
[----:B------:R-:W-:Y:S05]  /*bea0*/  BRA `(.L_x_301) ;  /* 0xfffffff400787947 */ /* 0x000fea000383ffff */
.L_x_270:
[----:B0-----:R0:W1:Y:S02]  /*beb0*/  SYNCS.PHASECHK.TRANS64.TRYWAIT P0, [R6+URZ], R5 ;  /* 0x00000005060075a7 */ /* 0x001064000800017f */
[----:B-1----:R-:W-:Y:S05]  /*bec0*/  @!P0 NANOSLEEP.SYNCS 0x989680 ;  /* 0x009896800000895d */ /* 0x002fea0003900000 */
[----:B------:R-:W1:Y:S02]  /*bed0*/  @!P0 SYNCS.PHASECHK.TRANS64 P0, [R6+URZ], R5 ;  /* 0x00000005060085a7 */ /* 0x000e64000800007f */
[----:B-1----:R-:W-:Y:S05]  /*bee0*/  @!P0 BRA `(.L_x_270) ;  /* 0xfffffffc00f08947 */ /* 0x002fea000383ffff */
[----:B------:R-:W-:Y:S05]  /*bef0*/  BRA `(.L_x_302) ;  /* 0xfffffff400807947 */ /* 0x000fea000383ffff */
.L_x_303:
[----:B------:R-:W-:-:S00]  /*bf00*/  BRA `(.L_x_303) ;  /* 0xfffffffc00fc7947 */ /* 0x000fc0000383ffff */
[----:B------:R-:W-:-:S00]  /*bf10*/  NOP ;  /* 0x0000000000007918 */ /* 0x000fc00000000000 */
        /* <DEDUP_REMOVED lines=14> */
.L_x_304:


//--------------------- .nv.global.init           --------------------------
	.section	.nv.global.init,"aw",@progbits
.nv.global.init:
	.type		$str$22,@object
	.size		$str$22,($str$23 - $str$22)
$str$22:
        /*0000*/ 	.byte	0x6b, 0x5f, 0x74, 0x69, 0x6c, 0x65, 0x5f, 0x63, 0x6f, 0x75, 0x6e, 0x74, 0x20, 0x3e, 0x3d, 0x20
        /*0010*/ 	.byte	0x31, 0x00
	.type		$str$23,@object
	.size		$str$23,(__unnamed_1 - $str$23)
$str$23:
        /*0012*/ 	.byte	0x2f, 0x74, 0x6d, 0x70, 0x2f, 0x63, 0x75, 0x74, 0x6c, 0x61, 0x73, 0x73, 0x5f, 0x73, 0x77, 0x65
        /*0022*/ 	.byte	0x65, 0x70, 0x5f, 0x73, 0x72, 0x63, 0x2f, 0x69, 0x6e, 0x63, 0x6c, 0x75, 0x64, 0x65, 0x2f, 0x63
        /*0032*/ 	.byte	0x75, 0x74, 0x6c, 0x61, 0x73, 0x73, 0x2f, 0x67, 0x65, 0x6d, 0x6d, 0x2f, 0x63, 0x6f, 0x6c, 0x6c
        /*0042*/ 	.byte	0x65, 0x63, 0x74, 0x69, 0x76, 0x65, 0x2f, 0x73, 0x6d, 0x39, 0x30, 0x5f, 0x6d, 0x6d, 0x61, 0x5f
        /*0052*/ 	.byte	0x74, 0x6d, 0x61, 0x5f, 0x67, 0x6d, 0x6d, 0x61, 0x5f, 0x73, 0x73, 0x5f, 0x77, 0x61, 0x72, 0x70
        /*0062*/ 	.byte	0x73, 0x70, 0x65, 0x63, 0x69, 0x61, 0x6c, 0x69, 0x7a, 0x65, 0x64, 0x2e, 0x68, 0x70, 0x70, 0x00
	.type		__unnamed_1,@object
	.size		__unnamed_1,(.L_0 - __unnamed_1)
__unnamed_1:
        /*0072*/ 	.byte	0x76, 0x6f, 0x69, 0x64, 0x20, 0x63, 0x75, 0x74, 0x6c, 0x61, 0x73, 0x73, 0x3a, 0x3a, 0x67, 0x65
        /* <DEDUP_REMOVED lines=180> */
        /*0bc2*/ 	.byte	0x69, 0x74, 0x79, 0x5d, 0x00
.L_0:


//--------------------- .nv.shared._ZN7cutlass13device_kernelINS_4gemm6kernel13GemmUniversalIN4cute5tupleIJiiiiEEENS1_10collective13CollectiveMmaINS1_34MainloopSm90TmaGmmaWarpSpecializedILi25ENS5_IJNS4_1CILi2EEENSA_ILi1EEESC_EEENS1_35KernelTmaWarpSpecializedCooperativeEEENS5_IJNSA_ILi192EEENSA_ILi96EEENSA_ILi16EEEEEENS_6half_tENS5_IJlSC_lEEESK_SL_NS4_8TiledMMAINS4_8MMA_AtomIJNS4_4SM904GMMA25MMA_64x96x16_F32F16F16_SSILNSP_5MajorE0ELSR_0ELNSP_7ScaleInE1ELSS_1EEEEEENS4_6LayoutISD_NS5_IJSC_NSA_ILi0EEESW_EEEEENS5_IJNS4_10UnderscoreESZ_SZ_EEEEENS4_13SM90_TMA_LOADENS4_14ComposedLayoutINS4_7SwizzleILi1ELi4ELi3EEENS4_18smem_ptr_flag_bitsILi16EEENSV_INS5_IJNSA_ILi8EEESI_EEENS5_IJSI_SC_EEEEEEEvNS4_8identityENS4_23SM90_TMA_LOAD_MULTICASTES1C_vS1D_EENS_8epilogue10collective6detail29Sm90TmaWarpSpecializedAdapterINS1H_15DefaultEpilogueISK_SL_SL_NS1G_6thread17LinearCombinationISK_Li1EffLNS1L_9ScaleType4KindE0ELNS_15FloatRoundStyleE2ESK_EENS1_15EpilogueDefaultEEEEEvvEEEEvNT_6ParamsE --------------------------
	.section	.nv.shared._ZN7cutlass13device_kernelINS_4gemm6kernel13GemmUniversalIN4cute5tupleIJiiiiEEENS1_10collective13CollectiveMmaINS1_34MainloopSm90TmaGmmaWarpSpecializedILi25ENS5_IJNS4_1CILi2EEENSA_ILi1EEESC_EEENS1_35KernelTmaWarpSpecializedCooperativeEEENS5_IJNSA_ILi192EEENSA_ILi96EEENSA_ILi16EEEEEENS_6half_tENS5_IJlSC_lEEESK_SL_NS4_8TiledMMAINS4_8MMA_AtomIJNS4_4SM904GMMA25MMA_64x96x16_F32F16F16_SSILNSP_5MajorE0ELSR_0ELNSP_7ScaleInE1ELSS_1EEEEEENS4_6LayoutISD_NS5_IJSC_NSA_ILi0EEESW_EEEEENS5_IJNS4_10UnderscoreESZ_SZ_EEEEENS4_13SM90_TMA_LOADENS4_14ComposedLayoutINS4_7SwizzleILi1ELi4ELi3EEENS4_18smem_ptr_flag_bitsILi16EEENSV_INS5_IJNSA_ILi8EEESI_EEENS5_IJSI_SC_EEEEEEEvNS4_8identityENS4_23SM90_TMA_LOAD_MULTICASTES1C_vS1D_EENS_8epilogue10collective6detail29Sm90TmaWarpSpecializedAdapterINS1H_15DefaultEpilogueISK_SL_SL_NS1G_6thread17LinearCombinationISK_Li1EffLNS1L_9ScaleType4KindE0ELNS_15FloatRoundStyleE2ESK_EENS1_15EpilogueDefaultEEEEEvvEEEEvNT_6ParamsE,"aw",@nobits
	.sectionflags	@""
	.align	16
	.zero		1024


//--------------------- .nv.shared.reserved.0     --------------------------
	.section	.nv.shared.reserved.0,"aw",@nobits
	.weak		__nv_reservedSMEM_offset_0_alias
	.size		__nv_reservedSMEM_offset_0_alias, 0, 0
	.other		__nv_reservedSMEM_offset_0_alias,@"STO_CUDA_RESERVED_SHARED STV_DEFAULT"
__nv_reservedSMEM_offset_0_alias:
	.zero		0


//--------------------- .nv.global                --------------------------
	.section	.nv.global,"aw",@nobits
.nv.global:
	.type		_ZN40_INTERNAL_e05b6453_4_k_cu_307cfa5e_164064cute1_E,@object
	.size		_ZN40_INTERNAL_e05b6453_4_k_cu_307cfa5e_164064cute1_E,(_ZN40_INTERNAL_e05b6453_4_k_cu_307cfa5e_164064cuda3std3__45__cpo6cbeginE - _ZN40_INTERNAL_e05b6453_4_k_cu_307cfa5e_164064cute1_E)
_ZN40_INTERNAL_e05b6453_4_k_cu_307cfa5e_164064cute1_E:
	.zero		1
	.type		_ZN40_INTERNAL_e05b6453_4_k_cu_307cfa5e_164064cuda3std3__45__cpo6cbeginE,@object
	.size		_ZN40_INTERNAL_e05b6453_4_k_cu_307cfa5e_164064cuda3std3__45__cpo6cbeginE,(_ZN40_INTERNAL_e05b6453_4_k_cu_307cfa5e_164064cuda3std3__48in_placeE - _ZN40_INTERNAL_e05b6453_4_k_cu_307cfa5e_164064cuda3std3__45__cpo6cbeginE)
_ZN40_INTERNAL_e05b6453_4_k_cu_307cfa5e_164064cuda3std3__45__cpo6cbeginE:
	.zero		1
	.type		_ZN40_INTERNAL_e05b6453_4_k_cu_307cfa5e_164064cuda3std3__48in_placeE,@object
	.size		_ZN40_INTERNAL_e05b6453_4_k_cu_307cfa5e_164064cuda3std3__48in_placeE,(_ZN40_INTERNAL_e05b6453_4_k_cu_307cfa5e_164064cuda3std6ranges3__45__cpo9iter_moveE - _ZN40_INTERNAL_e05b6453_4_k_cu_307cfa5e_164064cuda3std3__48in_placeE)
_ZN40_INTERNAL_e05b6453_4_k_cu_307cfa5e_164064cuda3std3__48in_placeE:
	.zero		1
	.type		_ZN40_INTERNAL_e05b6453_4_k_cu_307cfa5e_164064cuda3std6ranges3__45__cpo9iter_moveE,@object
	.size		_ZN40_INTERNAL_e05b6453_4_k_cu_307cfa5e_164064cuda3std6ranges3__45__cpo9iter_moveE,(_ZN40_INTERNAL_e05b6453_4_k_cu_307cfa5e_164064cuda3std3__45__cpo5beginE - _ZN40_INTERNAL_e05b6453_4_k_cu_307cfa5e_164064cuda3std6ranges3__45__cpo9iter_moveE)
_ZN40_INTERNAL_e05b6453_4_k_cu_307cfa5e_164064cuda3std6ranges3__45__cpo9iter_moveE:
	.zero		1
	.type		_ZN40_INTERNAL_e05b6453_4_k_cu_307cfa5e_164064cuda3std3__45__cpo5beginE,@object
	.size		_ZN40_INTERNAL_e05b6453_4_k_cu_307cfa5e_164064cuda3std3__45__cpo5beginE,(_ZN40_INTERNAL_e05b6453_4_k_cu_307cfa5e_164064cuda3std3__442_GLOBAL__N__e05b6453_4_k_cu_307cfa5e_164066ignoreE - _ZN40_INTERNAL_e05b6453_4_k_cu_307cfa5e_164064cuda3std3__45__cpo5beginE)
_ZN40_INTERNAL_e05b6453_4_k_cu_307cfa5e_164064cuda3std3__45__cpo5beginE:
	.zero		1
	.type		_ZN40_INTERNAL_e05b6453_4_k_cu_307cfa5e_164064cuda3std3__442_GLOBAL__N__e05b6453_4_k_cu_307cfa5e_164066ignoreE,@object
	.size		_ZN40_INTERNAL_e05b6453_4_k_cu_307cfa5e_164064cuda3std3__442_GLOBAL__N__e05b6453_4_k_cu_307cfa5e_164066ignoreE,(_ZN40_INTERNAL_e05b6453_4_k_cu_307cfa5e_164064cute7productE - _ZN40_INTERNAL_e05b6453_4_k_cu_307cfa5e_164064cuda3std3__442_GLOBAL__N__e05b6453_4_k_cu_307cfa5e_164066ignoreE)
_ZN40_INTERNAL_e05b6453_4_k_cu_307cfa5e_164064cuda3std3__442_GLOBAL__N__e05b6453_4_k_cu_307cfa5e_164066ignoreE:
	.zero		1
	.type		_ZN40_INTERNAL_e05b6453_4_k_cu_307cfa5e_164064cute7productE,@object
	.size		_ZN40_INTERNAL_e05b6453_4_k_cu_307cfa5e_164064cute7productE,(_ZN40_INTERNAL_e05b6453_4_k_cu_307cfa5e_164064cuda3std3__45__cpo3endE - _ZN40_INTERNAL_e05b6453_4_k_cu_307cfa5e_164064cute7productE)
_ZN40_INTERNAL_e05b6453_4_k_cu_307cfa5e_164064cute7productE:
	.zero		1
	.type		_ZN40_INTERNAL_e05b6453_4_k_cu_307cfa5e_164064cuda3std3__45__cpo3endE,@object
	.size		_ZN40_INTERNAL_e05b6453_4_k_cu_307cfa5e_164064cuda3std3__45__cpo3endE,(_ZN40_INTERNAL_e05b6453_4_k_cu_307cfa5e_164064cuda3std3__419piecewise_constructE - _ZN40_INTERNAL_e05b6453_4_k_cu_307cfa5e_164064cuda3std3__45__cpo3endE)
_ZN40_INTERNAL_e05b6453_4_k_cu_307cfa5e_164064cuda3std3__45__cpo3endE:
	.zero		1
	.type		_ZN40_INTERNAL_e05b6453_4_k_cu_307cfa5e_164064cuda3std3__419piecewise_constructE,@object
	.size		_ZN40_INTERNAL_e05b6453_4_k_cu_307cfa5e_164064cuda3std3__419piecewise_constructE,(_ZN40_INTERNAL_e05b6453_4_k_cu_307cfa5e_164064cuda3std3__45__cpo4cendE - _ZN40_INTERNAL_e05b6453_4_k_cu_307cfa5e_164064cuda3std3__419piecewise_constructE)
_ZN40_INTERNAL_e05b6453_4_k_cu_307cfa5e_164064cuda3std3__419piecewise_constructE:
	.zero		1
	.type		_ZN40_INTERNAL_e05b6453_4_k_cu_307cfa5e_164064cuda3std3__45__cpo4cendE,@object
	.size		_ZN40_INTERNAL_e05b6453_4_k_cu_307cfa5e_164064cuda3std3__45__cpo4cendE,(_ZN40_INTERNAL_e05b6453_4_k_cu_307cfa5e_164064cuda3std6ranges3__45__cpo4swapE - _ZN40_INTERNAL_e05b6453_4_k_cu_307cfa5e_164064cuda3std3__45__cpo4cendE)
_ZN40_INTERNAL_e05b6453_4_k_cu_307cfa5e_164064cuda3std3__45__cpo4cendE:
	.zero		1
	.type		_ZN40_INTERNAL_e05b6453_4_k_cu_307cfa5e_164064cuda3std6ranges3__45__cpo4swapE,@object
	.size		_ZN40_INTERNAL_e05b6453_4_k_cu_307cfa5e_164064cuda3std6ranges3__45__cpo4swapE,(.L_8 - _ZN40_INTERNAL_e05b6453_4_k_cu_307cfa5e_164064cuda3std6ranges3__45__cpo4swapE)
_ZN40_INTERNAL_e05b6453_4_k_cu_307cfa5e_164064cuda3std6ranges3__45__cpo4swapE:
	.zero		1
.L_8:


//--------------------- .nv.constant0._ZN7cutlass13device_kernelINS_4gemm6kernel13GemmUniversalIN4cute5tupleIJiiiiEEENS1_10collective13CollectiveMmaINS1_34MainloopSm90TmaGmmaWarpSpecializedILi25ENS5_IJNS4_1CILi2EEENSA_ILi1EEESC_EEENS1_35KernelTmaWarpSpecializedCooperativeEEENS5_IJNSA_ILi192EEENSA_ILi96EEENSA_ILi16EEEEEENS_6half_tENS5_IJlSC_lEEESK_SL_NS4_8TiledMMAINS4_8MMA_AtomIJNS4_4SM904GMMA25MMA_64x96x16_F32F16F16_SSILNSP_5MajorE0ELSR_0ELNSP_7ScaleInE1ELSS_1EEEEEENS4_6LayoutISD_NS5_IJSC_NSA_ILi0EEESW_EEEEENS5_IJNS4_10UnderscoreESZ_SZ_EEEEENS4_13SM90_TMA_LOADENS4_14ComposedLayoutINS4_7SwizzleILi1ELi4ELi3EEENS4_18smem_ptr_flag_bitsILi16EEENSV_INS5_IJNSA_ILi8EEESI_EEENS5_IJSI_SC_EEEEEEEvNS4_8identityENS4_23SM90_TMA_LOAD_MULTICASTES1C_vS1D_EENS_8epilogue10collective6detail29Sm90TmaWarpSpecializedAdapterINS1H_15DefaultEpilogueISK_SL_SL_NS1G_6thread17LinearCombinationISK_Li1EffLNS1L_9ScaleType4KindE0ELNS_15FloatRoundStyleE2ESK_EENS1_15EpilogueDefaultEEEEEvvEEEEvNT_6ParamsE --------------------------
	.section	.nv.constant0._ZN7cutlass13device_kernelINS_4gemm6kernel13GemmUniversalIN4cute5tupleIJiiiiEEENS1_10collective13CollectiveMmaINS1_34MainloopSm90TmaGmmaWarpSpecializedILi25ENS5_IJNS4_1CILi2EEENSA_ILi1EEESC_EEENS1_35KernelTmaWarpSpecializedCooperativeEEENS5_IJNSA_ILi192EEENSA_ILi96EEENSA_ILi16EEEEEENS_6half_tENS5_IJlSC_lEEESK_SL_NS4_8TiledMMAINS4_8MMA_AtomIJNS4_4SM904GMMA25MMA_64x96x16_F32F16F16_SSILNSP_5MajorE0ELSR_0ELNSP_7ScaleInE1ELSS_1EEEEEENS4_6LayoutISD_NS5_IJSC_NSA_ILi0EEESW_EEEEENS5_IJNS4_10UnderscoreESZ_SZ_EEEEENS4_13SM90_TMA_LOADENS4_14ComposedLayoutINS4_7SwizzleILi1ELi4ELi3EEENS4_18smem_ptr_flag_bitsILi16EEENSV_INS5_IJNSA_ILi8EEESI_EEENS5_IJSI_SC_EEEEEEEvNS4_8identityENS4_23SM90_TMA_LOAD_MULTICASTES1C_vS1D_EENS_8epilogue10collective6detail29Sm90TmaWarpSpecializedAdapterINS1H_15DefaultEpilogueISK_SL_SL_NS1G_6thread17LinearCombinationISK_Li1EffLNS1L_9ScaleType4KindE0ELNS_15FloatRoundStyleE2ESK_EENS1_15EpilogueDefaultEEEEEvvEEEEvNT_6ParamsE,"a",@progbits
	.sectionflags	@""
	.align	4
.nv.constant0._ZN7cutlass13device_kernelINS_4gemm6kernel13GemmUniversalIN4cute5tupleIJiiiiEEENS1_10collective13CollectiveMmaINS1_34MainloopSm90TmaGmmaWarpSpecializedILi25ENS5_IJNS4_1CILi2EEENSA_ILi1EEESC_EEENS1_35KernelTmaWarpSpecializedCooperativeEEENS5_IJNSA_ILi192EEENSA_ILi96EEENSA_ILi16EEEEEENS_6half_tENS5_IJlSC_lEEESK_SL_NS4_8TiledMMAINS4_8MMA_AtomIJNS4_4SM904GMMA25MMA_64x96x16_F32F16F16_SSILNSP_5MajorE0ELSR_0ELNSP_7ScaleInE1ELSS_1EEEEEENS4_6LayoutISD_NS5_IJSC_NSA_ILi0EEESW_EEEEENS5_IJNS4_10UnderscoreESZ_SZ_EEEEENS4_13SM90_TMA_LOADENS4_14ComposedLayoutINS4_7SwizzleILi1ELi4ELi3EEENS4_18smem_ptr_flag_bitsILi16EEENSV_INS5_IJNSA_ILi8EEESI_EEENS5_IJSI_SC_EEEEEEEvNS4_8identityENS4_23SM90_TMA_LOAD_MULTICASTES1C_vS1D_EENS_8epilogue10collective6detail29Sm90TmaWarpSpecializedAdapterINS1H_15DefaultEpilogueISK_SL_SL_NS1G_6thread17LinearCombinationISK_Li1EffLNS1L_9ScaleType4KindE0ELNS_15FloatRoundStyleE2ESK_EENS1_15EpilogueDefaultEEEEEvvEEEEvNT_6ParamsE:
	.zero		1664


//--------------------- SYMBOLS --------------------------

	.type		.nv.reservedSmem.offset0,@object
	.size		.nv.reservedSmem.offset0,0x4
	.type		__assertfail,@function
